	.target	sm_90a

	.elftype	@"ET_EXEC"


//--------------------- .note.nv.tkinfo           --------------------------
	.section	.note.nv.tkinfo,"",@"SHT_NOTE"
	.sectionflags	@"SHF_NOTE_NV_TKINFO"
	.tkinfo
        /*0018*/ 	.word	0x00000002
        /*0030*/ 	.string	""
        /*0030*/ 	.string	"ptxas"
        /*0030*/ 	.string	"Cuda compilation tools, release 13.0, V13.0.88"
        /*0030*/ 	.string	"Build cuda_13.0.r13.0/compiler.36424714_0"
        /*0030*/ 	.string	"-arch sm_90a -m 64 "



//--------------------- .note.nv.cuinfo           --------------------------
	.section	.note.nv.cuinfo,"",@"SHT_NOTE"
	.sectionflags	@"SHF_NOTE_NV_CUINFO"
        /*0018*/ 	.short	0x0002
        /*001a*/ 	.short	0x005a
        /*001c*/ 	.short	0x0082
	.zero		2


//--------------------- .nv.info                  --------------------------
	.section	.nv.info,"",@"SHT_CUDA_INFO"
	.align	4


	//----- nvinfo : EIATTR_REGCOUNT
	.align		4
        /*0000*/ 	.byte	0x04, 0x2f
        /*0002*/ 	.short	(.L_15 - .L_14)
	.align		4
.L_14:
        /*0004*/ 	.word	index@(_ZN7cutlass13device_kernelINS_4gemm6kernel13GemmUniversalIN4cute5tupleIJiiiiEEENS1_10collective13CollectiveMmaINS1_34MainloopSm90TmaGmmaWarpSpecializedILi3ENS5_IJNS4_1CILi1EEESB_SB_EEENS1_32KernelTmaWarpSpecializedPingpongEEENS5_IJNSA_ILi64EEESF_SF_EEENS_6half_tENS5_IJlSB_lEEESH_SI_NS4_8TiledMMAINS4_8MMA_AtomIJNS4_4SM904GMMA25MMA_64x64x16_F32F16F16_SSILNSM_5MajorE0ELSO_0ELNSM_7ScaleInE1ELSP_1EEEEEENS4_6LayoutISC_NS5_IJNSA_ILi0EEEST_ST_EEEEENS5_IJNS4_10UnderscoreESW_SW_EEEEENS4_13SM90_TMA_LOADENS4_14ComposedLayoutINS4_7SwizzleILi3ELi4ELi3EEENS4_18smem_ptr_flag_bitsILi16EEENSS_INS5_IJNSA_ILi8EEESF_EEENS5_IJSF_SB_EEEEEEEvNS4_8identityESZ_S19_vS1A_EENS_8epilogue10collective6detail29Sm90TmaWarpSpecializedAdapterINS1D_15DefaultEpilogueISH_SI_SI_NS1C_6thread17LinearCombinationISH_Li1EffLNS1H_9ScaleType4KindE0ELNS_15FloatRoundStyleE2ESH_EENS1_15EpilogueDefaultEEEEEvvEEEEvNT_6ParamsE)
        /*0008*/ 	.word	0x000000a8


	//----- nvinfo : EIATTR_FRAME_SIZE
	.align		4
.L_15:
        /*000c*/ 	.byte	0x04, 0x11
        /*000e*/ 	.short	(.L_17 - .L_16)
	.align		4
.L_16:
        /*0010*/ 	.word	index@(_ZN7cutlass13device_kernelINS_4gemm6kernel13GemmUniversalIN4cute5tupleIJiiiiEEENS1_10collective13CollectiveMmaINS1_34MainloopSm90TmaGmmaWarpSpecializedILi3ENS5_IJNS4_1CILi1EEESB_SB_EEENS1_32KernelTmaWarpSpecializedPingpongEEENS5_IJNSA_ILi64EEESF_SF_EEENS_6half_tENS5_IJlSB_lEEESH_SI_NS4_8TiledMMAINS4_8MMA_AtomIJNS4_4SM904GMMA25MMA_64x64x16_F32F16F16_SSILNSM_5MajorE0ELSO_0ELNSM_7ScaleInE1ELSP_1EEEEEENS4_6LayoutISC_NS5_IJNSA_ILi0EEEST_ST_EEEEENS5_IJNS4_10UnderscoreESW_SW_EEEEENS4_13SM90_TMA_LOADENS4_14ComposedLayoutINS4_7SwizzleILi3ELi4ELi3EEENS4_18smem_ptr_flag_bitsILi16EEENSS_INS5_IJNSA_ILi8EEESF_EEENS5_IJSF_SB_EEEEEEEvNS4_8identityESZ_S19_vS1A_EENS_8epilogue10collective6detail29Sm90TmaWarpSpecializedAdapterINS1D_15DefaultEpilogueISH_SI_SI_NS1C_6thread17LinearCombinationISH_Li1EffLNS1H_9ScaleType4KindE0ELNS_15FloatRoundStyleE2ESH_EENS1_15EpilogueDefaultEEEEEvvEEEEvNT_6ParamsE)
        /*0014*/ 	.word	0x00000008


	//----- nvinfo : EIATTR_MIN_STACK_SIZE
	.align		4
.L_17:
        /*0018*/ 	.byte	0x04, 0x12
        /*001a*/ 	.short	(.L_19 - .L_18)
	.align		4
.L_18:
        /*001c*/ 	.word	index@(_ZN7cutlass13device_kernelINS_4gemm6kernel13GemmUniversalIN4cute5tupleIJiiiiEEENS1_10collective13CollectiveMmaINS1_34MainloopSm90TmaGmmaWarpSpecializedILi3ENS5_IJNS4_1CILi1EEESB_SB_EEENS1_32KernelTmaWarpSpecializedPingpongEEENS5_IJNSA_ILi64EEESF_SF_EEENS_6half_tENS5_IJlSB_lEEESH_SI_NS4_8TiledMMAINS4_8MMA_AtomIJNS4_4SM904GMMA25MMA_64x64x16_F32F16F16_SSILNSM_5MajorE0ELSO_0ELNSM_7ScaleInE1ELSP_1EEEEEENS4_6LayoutISC_NS5_IJNSA_ILi0EEEST_ST_EEEEENS5_IJNS4_10UnderscoreESW_SW_EEEEENS4_13SM90_TMA_LOADENS4_14ComposedLayoutINS4_7SwizzleILi3ELi4ELi3EEENS4_18smem_ptr_flag_bitsILi16EEENSS_INS5_IJNSA_ILi8EEESF_EEENS5_IJSF_SB_EEEEEEEvNS4_8identityESZ_S19_vS1A_EENS_8epilogue10collective6detail29Sm90TmaWarpSpecializedAdapterINS1D_15DefaultEpilogueISH_SI_SI_NS1C_6thread17LinearCombinationISH_Li1EffLNS1H_9ScaleType4KindE0ELNS_15FloatRoundStyleE2ESH_EENS1_15EpilogueDefaultEEEEEvvEEEEvNT_6ParamsE)
        /*0020*/ 	.word	0x00000008
.L_19:


//--------------------- .nv.compat                --------------------------
	.section	.nv.compat,"",@"SHT_CUDA_COMPAT_INFO"
	.align	4
        /*0000*/ 	.byte	0x02, 0x09, 0x01, 0x00, 0x02, 0x02, 0x04, 0x00, 0x02, 0x05, 0x05, 0x00, 0x03, 0x07, 0x01, 0x01
        /*0010*/ 	.byte	0x02, 0x03, 0x01, 0x00, 0x02, 0x06, 0x01, 0x00, 0x04, 0x0b, 0x08, 0x00, 0x00, 0x00, 0x00, 0x00
        /*0020*/ 	.byte	0x00, 0x00, 0x00, 0x00


//--------------------- .nv.info._ZN7cutlass13device_kernelINS_4gemm6kernel13GemmUniversalIN4cute5tupleIJiiiiEEENS1_10collective13CollectiveMmaINS1_34MainloopSm90TmaGmmaWarpSpecializedILi3ENS5_IJNS4_1CILi1EEESB_SB_EEENS1_32KernelTmaWarpSpecializedPingpongEEENS5_IJNSA_ILi64EEESF_SF_EEENS_6half_tENS5_IJlSB_lEEESH_SI_NS4_8TiledMMAINS4_8MMA_AtomIJNS4_4SM904GMMA25MMA_64x64x16_F32F16F16_SSILNSM_5MajorE0ELSO_0ELNSM_7ScaleInE1ELSP_1EEEEEENS4_6LayoutISC_NS5_IJNSA_ILi0EEEST_ST_EEEEENS5_IJNS4_10UnderscoreESW_SW_EEEEENS4_13SM90_TMA_LOADENS4_14ComposedLayoutINS4_7SwizzleILi3ELi4ELi3EEENS4_18smem_ptr_flag_bitsILi16EEENSS_INS5_IJNSA_ILi8EEESF_EEENS5_IJSF_SB_EEEEEEEvNS4_8identityESZ_S19_vS1A_EENS_8epilogue10collective6detail29Sm90TmaWarpSpecializedAdapterINS1D_15DefaultEpilogueISH_SI_SI_NS1C_6thread17LinearCombinationISH_Li1EffLNS1H_9ScaleType4KindE0ELNS_15FloatRoundStyleE2ESH_EENS1_15EpilogueDefaultEEEEEvvEEEEvNT_6ParamsE --------------------------
	.section	.nv.info._ZN7cutlass13device_kernelINS_4gemm6kernel13GemmUniversalIN4cute5tupleIJiiiiEEENS1_10collective13CollectiveMmaINS1_34MainloopSm90TmaGmmaWarpSpecializedILi3ENS5_IJNS4_1CILi1EEESB_SB_EEENS1_32KernelTmaWarpSpecializedPingpongEEENS5_IJNSA_ILi64EEESF_SF_EEENS_6half_tENS5_IJlSB_lEEESH_SI_NS4_8TiledMMAINS4_8MMA_AtomIJNS4_4SM904GMMA25MMA_64x64x16_F32F16F16_SSILNSM_5MajorE0ELSO_0ELNSM_7ScaleInE1ELSP_1EEEEEENS4_6LayoutISC_NS5_IJNSA_ILi0EEEST_ST_EEEEENS5_IJNS4_10UnderscoreESW_SW_EEEEENS4_13SM90_TMA_LOADENS4_14ComposedLayoutINS4_7SwizzleILi3ELi4ELi3EEENS4_18smem_ptr_flag_bitsILi16EEENSS_INS5_IJNSA_ILi8EEESF_EEENS5_IJSF_SB_EEEEEEEvNS4_8identityESZ_S19_vS1A_EENS_8epilogue10collective6detail29Sm90TmaWarpSpecializedAdapterINS1D_15DefaultEpilogueISH_SI_SI_NS1C_6thread17LinearCombinationISH_Li1EffLNS1H_9ScaleType4KindE0ELNS_15FloatRoundStyleE2ESH_EENS1_15EpilogueDefaultEEEEEvvEEEEvNT_6ParamsE,"",@"SHT_CUDA_INFO"
	.sectionflags	@""
	.align	4


	//----- nvinfo : EIATTR_CUDA_API_VERSION
	.align		4
        /*0000*/ 	.byte	0x04, 0x37
        /*0002*/ 	.short	(.L_21 - .L_20)
.L_20:
        /*0004*/ 	.word	0x00000082


	//----- nvinfo : EIATTR_KPARAM_INFO
	.align		4
.L_21:
        /*0008*/ 	.byte	0x04, 0x17
        /*000a*/ 	.short	(.L_23 - .L_22)
.L_22:
        /*000c*/ 	.word	0x00000000
        /*0010*/ 	.short	0x0000
        /*0012*/ 	.short	0x0070
        /*0014*/ 	.byte	0x00, 0xf0, 0x01, 0x10


	//----- nvinfo : EIATTR_SPARSE_MMA_MASK
	.align		4
.L_23:
        /*0018*/ 	.byte	0x03, 0x50
        /*001a*/ 	.short	0x0000


	//----- nvinfo : EIATTR_MAXREG_COUNT
	.align		4
        /*001c*/ 	.byte	0x03, 0x1b
        /*001e*/ 	.short	0x00a8


	//----- nvinfo : EIATTR_NUM_BARRIERS
	.align		4
        /*0020*/ 	.byte	0x02, 0x4c
        /*0022*/ 	.byte	0x01
	.zero		1


	//----- nvinfo : EIATTR_EXTERNS
	.align		4
        /*0024*/ 	.byte	0x04, 0x0f
        /*0026*/ 	.short	(.L_25 - .L_24)


	//   ....[0]....
	.align		4
.L_24:
        /*0028*/ 	.word	index@(__assertfail)


	//----- nvinfo : EIATTR_ANNOTATIONS
	.align		4
.L_25:
        /*002c*/ 	.byte	0x04, 0x55
        /*002e*/ 	.short	(.L_27 - .L_26)


	//   ....[0]....
.L_26:
        /*0030*/ 	.word	0x00000001
        /*0034*/ 	.byte	0xb0, 0x0a, 0x00, 0x00, 0x01, 0x00, 0x00, 0x00, 0xd0, 0x42, 0x00, 0x00, 0x01, 0x00, 0x00, 0x00
        /*0044*/ 	.byte	0xc0, 0x4e, 0x00, 0x00


	//----- nvinfo : EIATTR_MERCURY_ISA_VERSION
	.align		4
.L_27:
        /*0048*/ 	.byte	0x03, 0x5f
        /*004a*/ 	.short	0x0101


	//----- nvinfo : EIATTR_INT_WARP_WIDE_INSTR_OFFSETS
	.align		4
        /*004c*/ 	.byte	0x04, 0x31
        /*004e*/ 	.short	(.L_29 - .L_28)


	//   ....[0]....
.L_28:
        /*0050*/ 	.word	0x000003c0


	//   ....[1]....
        /*0054*/ 	.word	0x000003e0


	//   ....[2]....
        /*0058*/ 	.word	0x00000460


	//   ....[3]....
        /*005c*/ 	.word	0x00000470


	//   ....[4]....
        /*0060*/ 	.word	0x00000480


	//   ....[5]....
        /*0064*/ 	.word	0x000004a0


	//   ....[6]....
        /*0068*/ 	.word	0x00000530


	//   ....[7]....
        /*006c*/ 	.word	0x00000550


	//----- nvinfo : EIATTR_COOP_GROUP_MASK_REGIDS
	.align		4
.L_29:
        /*0070*/ 	.byte	0x04, 0x29
        /*0072*/ 	.short	(.L_31 - .L_30)


	//   ....[0]....
.L_30:
        /*0074*/ 	.word	0xffffffff


	//   ....[1]....
        /*0078*/ 	.word	0xffffffff


	//   ....[2]....
        /*007c*/ 	.word	0xffffffff


	//   ....[3]....
        /*0080*/ 	.word	0xffffffff


	//   ....[4]....
        /*0084*/ 	.word	0xffffffff


	//   ....[5]....
        /*0088*/ 	.word	0xffffffff


	//----- nvinfo : EIATTR_COOP_GROUP_INSTR_OFFSETS
	.align		4
.L_31:
        /*008c*/ 	.byte	0x04, 0x28
        /*008e*/ 	.short	(.L_33 - .L_32)


	//   ....[0]....
.L_32:
        /*0090*/ 	.word	0x00000070


	//   ....[1]....
        /*0094*/ 	.word	0x00000080


	//   ....[2]....
        /*0098*/ 	.word	0x00000140


	//   ....[3]....
        /*009c*/ 	.word	0x000002b0


	//   ....[4]....
        /*00a0*/ 	.word	0x000002f0


	//   ....[5]....
        /*00a4*/ 	.word	0x00000340


	//----- nvinfo : EIATTR_REG_RECONFIG
	.align		4
.L_33:
        /*00a8*/ 	.byte	0x01, 0x54
	.zero		2


	//----- nvinfo : EIATTR_SYSCALL_OFFSETS
	.align		4
        /*00ac*/ 	.byte	0x04, 0x46
        /*00ae*/ 	.short	(.L_35 - .L_34)


	//   ....[0]....
.L_34:
        /*00b0*/ 	.word	0x000015e0


	//----- nvinfo : EIATTR_MBARRIER_INSTR_OFFSETS
	.align		4
.L_35:
        /*00b4*/ 	.byte	0x04, 0x39
        /*00b6*/ 	.short	(.L_37 - .L_36)


	//   ....[0]....
.L_36:
        /*00b8*/ 	.word	0x00000240
        /*00bc*/ 	.word	0x000000ff
        /*00c0*/ 	.word	0x00000000
        /*00c4*/ 	.short	0x0100
        /*00c6*/ 	.byte	0x08
	.zero		1


	//   ....[1]....
        /*00c8*/ 	.word	0x00000250
        /*00cc*/ 	.word	0x000000ff
        /*00d0*/ 	.word	0x00000018
        /*00d4*/ 	.short	0x0100
        /*00d6*/ 	.byte	0x08
	.zero		1


	//   ....[2]....
        /*00d8*/ 	.word	0x00000260
        /*00dc*/ 	.word	0x000000ff
        /*00e0*/ 	.word	0x00000008
        /*00e4*/ 	.short	0x0100
        /*00e6*/ 	.byte	0x08
	.zero		1


	//   ....[3]....
        /*00e8*/ 	.word	0x00000270
        /*00ec*/ 	.word	0x000000ff
        /*00f0*/ 	.word	0x00000020
        /*00f4*/ 	.short	0x0100
        /*00f6*/ 	.byte	0x08
	.zero		1


	//   ....[4]....
        /*00f8*/ 	.word	0x00000280
        /*00fc*/ 	.word	0x000000ff
        /*0100*/ 	.word	0x00000010
        /*0104*/ 	.short	0x0100
        /*0106*/ 	.byte	0x08
	.zero		1


	//   ....[5]....
        /*0108*/ 	.word	0x00000290
        /*010c*/ 	.word	0x000000ff
        /*0110*/ 	.word	0x00000028
        /*0114*/ 	.short	0x0100
        /*0116*/ 	.byte	0x08
	.zero		1


	//   ....[6]....
        /*0118*/ 	.word	0x00000590
        /*011c*/ 	.word	0x000000ff
        /*0120*/ 	.word	0x00000060
        /*0124*/ 	.short	0x0100
        /*0126*/ 	.byte	0x08
	.zero		1


	//   ....[7]....
        /*0128*/ 	.word	0x00000600
        /*012c*/ 	.word	0x000000ff
        /*0130*/ 	.word	0x00000068
        /*0134*/ 	.short	0x0100
        /*0136*/ 	.byte	0x08
	.zero		1


	//   ....[8]....
        /*0138*/ 	.word	0x00000620
        /*013c*/ 	.word	0x000000ff
        /*0140*/ 	.word	0x00000040
        /*0144*/ 	.short	0x0100
        /*0146*/ 	.byte	0x09
	.zero		1


	//   ....[9]....
        /*0148*/ 	.word	0x00000630
        /*014c*/ 	.word	0x000000ff
        /*0150*/ 	.word	0x00000048
        /*0154*/ 	.short	0x0100
        /*0156*/ 	.byte	0x09
	.zero		1


	//   ....[10]....
        /*0158*/ 	.word	0x00000640
        /*015c*/ 	.word	0x000000ff
        /*0160*/ 	.word	0x00000050
        /*0164*/ 	.short	0x0100
        /*0166*/ 	.byte	0x09
	.zero		1


	//   ....[11]....
        /*0168*/ 	.word	0x00000650
        /*016c*/ 	.word	0x000000ff
        /*0170*/ 	.word	0x00000058
        /*0174*/ 	.short	0x0100
        /*0176*/ 	.byte	0x09
	.zero		1


	//   ....[12]....
        /*0178*/ 	.word	0x000014c0
        /*017c*/ 	.word	0x0000003d
        /*0180*/ 	.word	0x00000000
        /*0184*/ 	.short	0x010a
        /*0186*/ 	.byte	0x2a
	.zero		1


	//   ....[13]....
        /*0188*/ 	.word	0x00001660
        /*018c*/ 	.word	0x00000003
        /*0190*/ 	.word	0x00000000
        /*0194*/ 	.short	0x010a
        /*0196*/ 	.byte	0x3f
	.zero		1


	//   ....[14]....
        /*0198*/ 	.word	0x000016a0
        /*019c*/ 	.word	0x00000003
        /*01a0*/ 	.word	0x00000000
        /*01a4*/ 	.short	0x010a
        /*01a6*/ 	.byte	0x3f
	.zero		1


	//   ....[15]....
        /*01a8*/ 	.word	0x000019a0
        /*01ac*/ 	.word	0x000000ff
        /*01b0*/ 	.word	0x00000000
        /*01b4*/ 	.short	0x010a
        /*01b6*/ 	.byte	0x04
	.zero		1


	//   ....[16]....
        /*01b8*/ 	.word	0x000019e0
        /*01bc*/ 	.word	0x000000ff
        /*01c0*/ 	.word	0x00000000
        /*01c4*/ 	.short	0x010a
        /*01c6*/ 	.byte	0x04
	.zero		1


	//   ....[17]....
        /*01c8*/ 	.word	0x00001c40
        /*01cc*/ 	.word	0x000000ff
        /*01d0*/ 	.word	0x00000000
        /*01d4*/ 	.short	0x0101
        /*01d6*/ 	.byte	0x04
	.zero		1


	//   ....[18]....
        /*01d8*/ 	.word	0x00001d30
        /*01dc*/ 	.word	0x0000003e
        /*01e0*/ 	.word	0x00000000
        /*01e4*/ 	.short	0x0101
        /*01e6*/ 	.byte	0x2f
	.zero		1


	//   ....[19]....
        /*01e8*/ 	.word	0x00001e00
        /*01ec*/ 	.word	0x000000ff
        /*01f0*/ 	.word	0x00000000
        /*01f4*/ 	.short	0x0101
        /*01f6*/ 	.byte	0x06
	.zero		1


	//   ....[20]....
        /*01f8*/ 	.word	0x00001eb0
        /*01fc*/ 	.word	0x0000003d
        /*0200*/ 	.word	0x00000010
        /*0204*/ 	.short	0x010a
        /*0206*/ 	.byte	0x2a
	.zero		1


	//   ....[21]....
        /*0208*/ 	.word	0x000042f0
        /*020c*/ 	.word	0x00000040
        /*0210*/ 	.word	0x00000000
        /*0214*/ 	.short	0x0101
        /*0216*/ 	.byte	0x2f
	.zero		1


	//   ....[22]....
        /*0218*/ 	.word	0x00004c50
        /*021c*/ 	.word	0x0000000a
        /*0220*/ 	.word	0x00000018
        /*0224*/ 	.short	0x010a
        /*0226*/ 	.byte	0x3f
	.zero		1


	//   ....[23]....
        /*0228*/ 	.word	0x00004fd0
        /*022c*/ 	.word	0x00000005
        /*0230*/ 	.word	0x00000068
        /*0234*/ 	.short	0x0101
        /*0236*/ 	.byte	0x3f
	.zero		1


	//   ....[24]....
        /*0238*/ 	.word	0x00005750
        /*023c*/ 	.word	0x00000009
        /*0240*/ 	.word	0x00000000
        /*0244*/ 	.short	0x010a
        /*0246*/ 	.byte	0x3f
	.zero		1


	//   ....[25]....
        /*0248*/ 	.word	0x000057d0
        /*024c*/ 	.word	0x00000006
        /*0250*/ 	.word	0x00000000
        /*0254*/ 	.short	0x010a
        /*0256*/ 	.byte	0x3f
	.zero		1


	//   ....[26]....
        /*0258*/ 	.word	0x00005860
        /*025c*/ 	.word	0x00000003
        /*0260*/ 	.word	0x00000000
        /*0264*/ 	.short	0x010a
        /*0266*/ 	.byte	0x3f
	.zero		1


	//   ....[27]....
        /*0268*/ 	.word	0x000058c0
        /*026c*/ 	.word	0x0000003f
        /*0270*/ 	.word	0x00000000
        /*0274*/ 	.short	0x010a
        /*0276*/ 	.byte	0x3f
	.zero		1


	//   ....[28]....
        /*0278*/ 	.word	0x00005910
        /*027c*/ 	.word	0x00000003
        /*0280*/ 	.word	0x00000000
        /*0284*/ 	.short	0x010a
        /*0286*/ 	.byte	0x3f
	.zero		1


	//   ....[29]....
        /*0288*/ 	.word	0x00005970
        /*028c*/ 	.word	0x00000004
        /*0290*/ 	.word	0x00000000
        /*0294*/ 	.short	0x010a
        /*0296*/ 	.byte	0x3f
	.zero		1


	//   ....[30]....
        /*0298*/ 	.word	0x000059c0
        /*029c*/ 	.word	0x0000003f
        /*02a0*/ 	.word	0x00000010
        /*02a4*/ 	.short	0x010a
        /*02a6*/ 	.byte	0x3f
	.zero		1


	//   ....[31]....
        /*02a8*/ 	.word	0x00005a90
        /*02ac*/ 	.word	0x0000000a
        /*02b0*/ 	.word	0x00000018
        /*02b4*/ 	.short	0x010a
        /*02b6*/ 	.byte	0x3f
	.zero		1


	//   ....[32]....
        /*02b8*/ 	.word	0x00005b60
        /*02bc*/ 	.word	0x00000009
        /*02c0*/ 	.word	0x00000000
        /*02c4*/ 	.short	0x010a
        /*02c6*/ 	.byte	0x3f
	.zero		1


	//   ....[33]....
        /*02c8*/ 	.word	0x00005bb0
        /*02cc*/ 	.word	0x00000006
        /*02d0*/ 	.word	0x00000000
        /*02d4*/ 	.short	0x010a
        /*02d6*/ 	.byte	0x3f
	.zero		1


	//----- nvinfo : EIATTR_NUM_MBARRIERS
	.align		4
.L_37:
        /*02d8*/ 	.byte	0x03, 0x38
        /*02da*/ 	.short	0x000c


	//----- nvinfo : EIATTR_EXIT_INSTR_OFFSETS
	.align		4
        /*02dc*/ 	.byte	0x04, 0x1c
        /*02de*/ 	.short	(.L_39 - .L_38)


	//   ....[0]....
.L_38:
        /*02e0*/ 	.word	0x00001160


	//   ....[1]....
        /*02e4*/ 	.word	0x000011c0


	//   ....[2]....
        /*02e8*/ 	.word	0x00004980


	//   ....[3]....
        /*02ec*/ 	.word	0x000049b0


	//   ....[4]....
        /*02f0*/ 	.word	0x000058b0


	//----- nvinfo : EIATTR_MAX_THREADS
	.align		4
.L_39:
        /*02f4*/ 	.byte	0x04, 0x05
        /*02f6*/ 	.short	(.L_41 - .L_40)
.L_40:
        /*02f8*/ 	.word	0x00000180
        /*02fc*/ 	.word	0x00000001
        /*0300*/ 	.word	0x00000001


	//----- nvinfo : EIATTR_CRS_STACK_SIZE
	.align		4
.L_41:
        /*0304*/ 	.byte	0x04, 0x1e
        /*0306*/ 	.short	(.L_43 - .L_42)
.L_42:
        /*0308*/ 	.word	0x00000000


	//----- nvinfo : EIATTR_CBANK_PARAM_SIZE
	.align		4
.L_43:
        /*030c*/ 	.byte	0x03, 0x19
        /*030e*/ 	.short	0x0470


	//----- nvinfo : EIATTR_PARAM_CBANK
	.align		4
        /*0310*/ 	.byte	0x04, 0x0a
        /*0312*/ 	.short	(.L_45 - .L_44)
	.align		4
.L_44:
        /*0314*/ 	.word	index@(.nv.constant0._ZN7cutlass13device_kernelINS_4gemm6kernel13GemmUniversalIN4cute5tupleIJiiiiEEENS1_10collective13CollectiveMmaINS1_34MainloopSm90TmaGmmaWarpSpecializedILi3ENS5_IJNS4_1CILi1EEESB_SB_EEENS1_32KernelTmaWarpSpecializedPingpongEEENS5_IJNSA_ILi64EEESF_SF_EEENS_6half_tENS5_IJlSB_lEEESH_SI_NS4_8TiledMMAINS4_8MMA_AtomIJNS4_4SM904GMMA25MMA_64x64x16_F32F16F16_SSILNSM_5MajorE0ELSO_0ELNSM_7ScaleInE1ELSP_1EEEEEENS4_6LayoutISC_NS5_IJNSA_ILi0EEEST_ST_EEEEENS5_IJNS4_10UnderscoreESW_SW_EEEEENS4_13SM90_TMA_LOADENS4_14ComposedLayoutINS4_7SwizzleILi3ELi4ELi3EEENS4_18smem_ptr_flag_bitsILi16EEENSS_INS5_IJNSA_ILi8EEESF_EEENS5_IJSF_SB_EEEEEEEvNS4_8identityESZ_S19_vS1A_EENS_8epilogue10collective6detail29Sm90TmaWarpSpecializedAdapterINS1D_15DefaultEpilogueISH_SI_SI_NS1C_6thread17LinearCombinationISH_Li1EffLNS1H_9ScaleType4KindE0ELNS_15FloatRoundStyleE2ESH_EENS1_15EpilogueDefaultEEEEEvvEEEEvNT_6ParamsE)
        /*0318*/ 	.short	0x0210
        /*031a*/ 	.short	0x0470


	//----- nvinfo : EIATTR_SW_WAR
	.align		4
.L_45:
        /*031c*/ 	.byte	0x04, 0x36
        /*031e*/ 	.short	(.L_47 - .L_46)
.L_46:
        /*0320*/ 	.word	0x00000008
.L_47:


//--------------------- .nv.callgraph             --------------------------
	.section	.nv.callgraph,"",@"SHT_CUDA_CALLGRAPH"
	.align	4
	.sectionentsize	8
	.align		4
        /*0000*/ 	.word	0x00000000
	.align		4
        /*0004*/ 	.word	0xffffffff
	.align		4
        /*0008*/ 	.word	index@(_ZN7cutlass13device_kernelINS_4gemm6kernel13GemmUniversalIN4cute5tupleIJiiiiEEENS1_10collective13CollectiveMmaINS1_34MainloopSm90TmaGmmaWarpSpecializedILi3ENS5_IJNS4_1CILi1EEESB_SB_EEENS1_32KernelTmaWarpSpecializedPingpongEEENS5_IJNSA_ILi64EEESF_SF_EEENS_6half_tENS5_IJlSB_lEEESH_SI_NS4_8TiledMMAINS4_8MMA_AtomIJNS4_4SM904GMMA25MMA_64x64x16_F32F16F16_SSILNSM_5MajorE0ELSO_0ELNSM_7ScaleInE1ELSP_1EEEEEENS4_6LayoutISC_NS5_IJNSA_ILi0EEEST_ST_EEEEENS5_IJNS4_10UnderscoreESW_SW_EEEEENS4_13SM90_TMA_LOADENS4_14ComposedLayoutINS4_7SwizzleILi3ELi4ELi3EEENS4_18smem_ptr_flag_bitsILi16EEENSS_INS5_IJNSA_ILi8EEESF_EEENS5_IJSF_SB_EEEEEEEvNS4_8identityESZ_S19_vS1A_EENS_8epilogue10collective6detail29Sm90TmaWarpSpecializedAdapterINS1D_15DefaultEpilogueISH_SI_SI_NS1C_6thread17LinearCombinationISH_Li1EffLNS1H_9ScaleType4KindE0ELNS_15FloatRoundStyleE2ESH_EENS1_15EpilogueDefaultEEEEEvvEEEEvNT_6ParamsE)
	.align		4
        /*000c*/ 	.word	index@(__assertfail)
	.align		4
        /*0010*/ 	.word	0x00000000
	.align		4
        /*0014*/ 	.word	0xfffffffe
	.align		4
        /*0018*/ 	.word	0x00000000
	.align		4
        /*001c*/ 	.word	0xfffffffd
	.align		4
        /*0020*/ 	.word	0x00000000
	.align		4
        /*0024*/ 	.word	0xfffffffc


//--------------------- .nv.constant4             --------------------------
	.section	.nv.constant4,"a",@progbits
	.align	8
	.align		8
.nv.constant4:
        /*0000*/ 	.dword	__assertfail
	.align		8
        /*0008*/ 	.dword	__unnamed_1
	.align		8
        /*0010*/ 	.dword	_ZN39_INTERNAL_87285394_4_k_cu_d4a775eb_28154cuda3std3__45__cpo5beginE
	.align		8
        /*0018*/ 	.dword	_ZN39_INTERNAL_87285394_4_k_cu_d4a775eb_28154cuda3std3__45__cpo3endE
	.align		8
        /*0020*/ 	.dword	_ZN39_INTERNAL_87285394_4_k_cu_d4a775eb_28154cuda3std3__45__cpo6cbeginE
	.align		8
        /*0028*/ 	.dword	_ZN39_INTERNAL_87285394_4_k_cu_d4a775eb_28154cuda3std3__45__cpo4cendE
	.align		8
        /*0030*/ 	.dword	_ZN39_INTERNAL_87285394_4_k_cu_d4a775eb_28154cuda3std3__441_GLOBAL__N__87285394_4_k_cu_d4a775eb_28156ignoreE
	.align		8
        /*0038*/ 	.dword	_ZN39_INTERNAL_87285394_4_k_cu_d4a775eb_28154cuda3std3__419piecewise_constructE
	.align		8
        /*0040*/ 	.dword	_ZN39_INTERNAL_87285394_4_k_cu_d4a775eb_28154cuda3std3__48in_placeE
	.align		8
        /*0048*/ 	.dword	_ZN39_INTERNAL_87285394_4_k_cu_d4a775eb_28154cuda3std6ranges3__45__cpo4swapE
	.align		8
        /*0050*/ 	.dword	_ZN39_INTERNAL_87285394_4_k_cu_d4a775eb_28154cuda3std6ranges3__45__cpo9iter_moveE
	.align		8
        /*0058*/ 	.dword	_ZN39_INTERNAL_87285394_4_k_cu_d4a775eb_28154cute7productE
	.align		8
        /*0060*/ 	.dword	_ZN39_INTERNAL_87285394_4_k_cu_d4a775eb_28154cute1_E
	.align		8
        /*0068*/ 	.dword	$str$22
	.align		8
        /*0070*/ 	.dword	$str$23


//--------------------- .text._ZN7cutlass13device_kernelINS_4gemm6kernel13GemmUniversalIN4cute5tupleIJiiiiEEENS1_10collective13CollectiveMmaINS1_34MainloopSm90TmaGmmaWarpSpecializedILi3ENS5_IJNS4_1CILi1EEESB_SB_EEENS1_32KernelTmaWarpSpecializedPingpongEEENS5_IJNSA_ILi64EEESF_SF_EEENS_6half_tENS5_IJlSB_lEEESH_SI_NS4_8TiledMMAINS4_8MMA_AtomIJNS4_4SM904GMMA25MMA_64x64x16_F32F16F16_SSILNSM_5MajorE0ELSO_0ELNSM_7ScaleInE1ELSP_1EEEEEENS4_6LayoutISC_NS5_IJNSA_ILi0EEEST_ST_EEEEENS5_IJNS4_10UnderscoreESW_SW_EEEEENS4_13SM90_TMA_LOADENS4_14ComposedLayoutINS4_7SwizzleILi3ELi4ELi3EEENS4_18smem_ptr_flag_bitsILi16EEENSS_INS5_IJNSA_ILi8EEESF_EEENS5_IJSF_SB_EEEEEEEvNS4_8identityESZ_S19_vS1A_EENS_8epilogue10collective6detail29Sm90TmaWarpSpecializedAdapterINS1D_15DefaultEpilogueISH_SI_SI_NS1C_6thread17LinearCombinationISH_Li1EffLNS1H_9ScaleType4KindE0ELNS_15FloatRoundStyleE2ESH_EENS1_15EpilogueDefaultEEEEEvvEEEEvNT_6ParamsE --------------------------
	.section	.text._ZN7cutlass13device_kernelINS_4gemm6kernel13GemmUniversalIN4cute5tupleIJiiiiEEENS1_10collective13CollectiveMmaINS1_34MainloopSm90TmaGmmaWarpSpecializedILi3ENS5_IJNS4_1CILi1EEESB_SB_EEENS1_32KernelTmaWarpSpecializedPingpongEEENS5_IJNSA_ILi64EEESF_SF_EEENS_6half_tENS5_IJlSB_lEEESH_SI_NS4_8TiledMMAINS4_8MMA_AtomIJNS4_4SM904GMMA25MMA_64x64x16_F32F16F16_SSILNSM_5MajorE0ELSO_0ELNSM_7ScaleInE1ELSP_1EEEEEENS4_6LayoutISC_NS5_IJNSA_ILi0EEEST_ST_EEEEENS5_IJNS4_10UnderscoreESW_SW_EEEEENS4_13SM90_TMA_LOADENS4_14ComposedLayoutINS4_7SwizzleILi3ELi4ELi3EEENS4_18smem_ptr_flag_bitsILi16EEENSS_INS5_IJNSA_ILi8EEESF_EEENS5_IJSF_SB_EEEEEEEvNS4_8identityESZ_S19_vS1A_EENS_8epilogue10collective6detail29Sm90TmaWarpSpecializedAdapterINS1D_15DefaultEpilogueISH_SI_SI_NS1C_6thread17LinearCombinationISH_Li1EffLNS1H_9ScaleType4KindE0ELNS_15FloatRoundStyleE2ESH_EENS1_15EpilogueDefaultEEEEEvvEEEEvNT_6ParamsE,"ax",@progbits
	.align	128
.text._ZN7cutlass13device_kernelINS_4gemm6kernel13GemmUniversalIN4cute5tupleIJiiiiEEENS1_10collective13CollectiveMmaINS1_34MainloopSm90TmaGmmaWarpSpecializedILi3ENS5_IJNS4_1CILi1EEESB_SB_EEENS1_32KernelTmaWarpSpecializedPingpongEEENS5_IJNSA_ILi64EEESF_SF_EEENS_6half_tENS5_IJlSB_lEEESH_SI_NS4_8TiledMMAINS4_8MMA_AtomIJNS4_4SM904GMMA25MMA_64x64x16_F32F16F16_SSILNSM_5MajorE0ELSO_0ELNSM_7ScaleInE1ELSP_1EEEEEENS4_6LayoutISC_NS5_IJNSA_ILi0EEEST_ST_EEEEENS5_IJNS4_10UnderscoreESW_SW_EEEEENS4_13SM90_TMA_LOADENS4_14ComposedLayoutINS4_7SwizzleILi3ELi4ELi3EEENS4_18smem_ptr_flag_bitsILi16EEENSS_INS5_IJNSA_ILi8EEESF_EEENS5_IJSF_SB_EEEEEEEvNS4_8identityESZ_S19_vS1A_EENS_8epilogue10collective6detail29Sm90TmaWarpSpecializedAdapterINS1D_15DefaultEpilogueISH_SI_SI_NS1C_6thread17LinearCombinationISH_Li1EffLNS1H_9ScaleType4KindE0ELNS_15FloatRoundStyleE2ESH_EENS1_15EpilogueDefaultEEEEEvvEEEEvNT_6ParamsE:
        .type           _ZN7cutlass13device_kernelINS_4gemm6kernel13GemmUniversalIN4cute5tupleIJiiiiEEENS1_10collective13CollectiveMmaINS1_34MainloopSm90TmaGmmaWarpSpecializedILi3ENS5_IJNS4_1CILi1EEESB_SB_EEENS1_32KernelTmaWarpSpecializedPingpongEEENS5_IJNSA_ILi64EEESF_SF_EEENS_6half_tENS5_IJlSB_lEEESH_SI_NS4_8TiledMMAINS4_8MMA_AtomIJNS4_4SM904GMMA25MMA_64x64x16_F32F16F16_SSILNSM_5MajorE0ELSO_0ELNSM_7ScaleInE1ELSP_1EEEEEENS4_6LayoutISC_NS5_IJNSA_ILi0EEEST_ST_EEEEENS5_IJNS4_10UnderscoreESW_SW_EEEEENS4_13SM90_TMA_LOADENS4_14ComposedLayoutINS4_7SwizzleILi3ELi4ELi3EEENS4_18smem_ptr_flag_bitsILi16EEENSS_INS5_IJNSA_ILi8EEESF_EEENS5_IJSF_SB_EEEEEEEvNS4_8identityESZ_S19_vS1A_EENS_8epilogue10collective6detail29Sm90TmaWarpSpecializedAdapterINS1D_15DefaultEpilogueISH_SI_SI_NS1C_6thread17LinearCombinationISH_Li1EffLNS1H_9ScaleType4KindE0ELNS_15FloatRoundStyleE2ESH_EENS1_15EpilogueDefaultEEEEEvvEEEEvNT_6ParamsE,@function
        .size           _ZN7cutlass13device_kernelINS_4gemm6kernel13GemmUniversalIN4cute5tupleIJiiiiEEENS1_10collective13CollectiveMmaINS1_34MainloopSm90TmaGmmaWarpSpecializedILi3ENS5_IJNS4_1CILi1EEESB_SB_EEENS1_32KernelTmaWarpSpecializedPingpongEEENS5_IJNSA_ILi64EEESF_SF_EEENS_6half_tENS5_IJlSB_lEEESH_SI_NS4_8TiledMMAINS4_8MMA_AtomIJNS4_4SM904GMMA25MMA_64x64x16_F32F16F16_SSILNSM_5MajorE0ELSO_0ELNSM_7ScaleInE1ELSP_1EEEEEENS4_6LayoutISC_NS5_IJNSA_ILi0EEEST_ST_EEEEENS5_IJNS4_10UnderscoreESW_SW_EEEEENS4_13SM90_TMA_LOADENS4_14ComposedLayoutINS4_7SwizzleILi3ELi4ELi3EEENS4_18smem_ptr_flag_bitsILi16EEENSS_INS5_IJNSA_ILi8EEESF_EEENS5_IJSF_SB_EEEEEEEvNS4_8identityESZ_S19_vS1A_EENS_8epilogue10collective6detail29Sm90TmaWarpSpecializedAdapterINS1D_15DefaultEpilogueISH_SI_SI_NS1C_6thread17LinearCombinationISH_Li1EffLNS1H_9ScaleType4KindE0ELNS_15FloatRoundStyleE2ESH_EENS1_15EpilogueDefaultEEEEEvvEEEEvNT_6ParamsE,(.L_x_131 - _ZN7cutlass13device_kernelINS_4gemm6kernel13GemmUniversalIN4cute5tupleIJiiiiEEENS1_10collective13CollectiveMmaINS1_34MainloopSm90TmaGmmaWarpSpecializedILi3ENS5_IJNS4_1CILi1EEESB_SB_EEENS1_32KernelTmaWarpSpecializedPingpongEEENS5_IJNSA_ILi64EEESF_SF_EEENS_6half_tENS5_IJlSB_lEEESH_SI_NS4_8TiledMMAINS4_8MMA_AtomIJNS4_4SM904GMMA25MMA_64x64x16_F32F16F16_SSILNSM_5MajorE0ELSO_0ELNSM_7ScaleInE1ELSP_1EEEEEENS4_6LayoutISC_NS5_IJNSA_ILi0EEEST_ST_EEEEENS5_IJNS4_10UnderscoreESW_SW_EEEEENS4_13SM90_TMA_LOADENS4_14ComposedLayoutINS4_7SwizzleILi3ELi4ELi3EEENS4_18smem_ptr_flag_bitsILi16EEENSS_INS5_IJNSA_ILi8EEESF_EEENS5_IJSF_SB_EEEEEEEvNS4_8identityESZ_S19_vS1A_EENS_8epilogue10collective6detail29Sm90TmaWarpSpecializedAdapterINS1D_15DefaultEpilogueISH_SI_SI_NS1C_6thread17LinearCombinationISH_Li1EffLNS1H_9ScaleType4KindE0ELNS_15FloatRoundStyleE2ESH_EENS1_15EpilogueDefaultEEEEEvvEEEEvNT_6ParamsE)
        .other          _ZN7cutlass13device_kernelINS_4gemm6kernel13GemmUniversalIN4cute5tupleIJiiiiEEENS1_10collective13CollectiveMmaINS1_34MainloopSm90TmaGmmaWarpSpecializedILi3ENS5_IJNS4_1CILi1EEESB_SB_EEENS1_32KernelTmaWarpSpecializedPingpongEEENS5_IJNSA_ILi64EEESF_SF_EEENS_6half_tENS5_IJlSB_lEEESH_SI_NS4_8TiledMMAINS4_8MMA_AtomIJNS4_4SM904GMMA25MMA_64x64x16_F32F16F16_SSILNSM_5MajorE0ELSO_0ELNSM_7ScaleInE1ELSP_1EEEEEENS4_6LayoutISC_NS5_IJNSA_ILi0EEEST_ST_EEEEENS5_IJNS4_10UnderscoreESW_SW_EEEEENS4_13SM90_TMA_LOADENS4_14ComposedLayoutINS4_7SwizzleILi3ELi4ELi3EEENS4_18smem_ptr_flag_bitsILi16EEENSS_INS5_IJNSA_ILi8EEESF_EEENS5_IJSF_SB_EEEEEEEvNS4_8identityESZ_S19_vS1A_EENS_8epilogue10collective6detail29Sm90TmaWarpSpecializedAdapterINS1D_15DefaultEpilogueISH_SI_SI_NS1C_6thread17LinearCombinationISH_Li1EffLNS1H_9ScaleType4KindE0ELNS_15FloatRoundStyleE2ESH_EENS1_15EpilogueDefaultEEEEEvvEEEEvNT_6ParamsE,@"STO_CUDA_ENTRY STV_DEFAULT"
_ZN7cutlass13device_kernelINS_4gemm6kernel13GemmUniversalIN4cute5tupleIJiiiiEEENS1_10collective13CollectiveMmaINS1_34MainloopSm90TmaGmmaWarpSpecializedILi3ENS5_IJNS4_1CILi1EEESB_SB_EEENS1_32KernelTmaWarpSpecializedPingpongEEENS5_IJNSA_ILi64EEESF_SF_EEENS_6half_tENS5_IJlSB_lEEESH_SI_NS4_8TiledMMAINS4_8MMA_AtomIJNS4_4SM904GMMA25MMA_64x64x16_F32F16F16_SSILNSM_5MajorE0ELSO_0ELNSM_7ScaleInE1ELSP_1EEEEEENS4_6LayoutISC_NS5_IJNSA_ILi0EEEST_ST_EEEEENS5_IJNS4_10UnderscoreESW_SW_EEEEENS4_13SM90_TMA_LOADENS4_14ComposedLayoutINS4_7SwizzleILi3ELi4ELi3EEENS4_18smem_ptr_flag_bitsILi16EEENSS_INS5_IJNSA_ILi8EEESF_EEENS5_IJSF_SB_EEEEEEEvNS4_8identityESZ_S19_vS1A_EENS_8epilogue10collective6detail29Sm90TmaWarpSpecializedAdapterINS1D_15DefaultEpilogueISH_SI_SI_NS1C_6thread17LinearCombinationISH_Li1EffLNS1H_9ScaleType4KindE0ELNS_15FloatRoundStyleE2ESH_EENS1_15EpilogueDefaultEEEEEvvEEEEvNT_6ParamsE:
[----:B------:R-:W0:Y:S02]  /*0000*/  LDC R1, c[0x0][0x28] ;  /* 0x00000a00ff017b82 */ /* 0x000e240000000800 */
[----:B0-----:R-:W-:Y:S01]  /*0010*/  VIADD R1, R1, 0xfffffff8 ;  /* 0xfffffff801017836 */ /* 0x001fe20000000000 */
[----:B------:R-:W0:Y:S01]  /*0020*/  S2R R4, SR_TID.X ;  /* 0x0000000000047919 */ /* 0x000e220000002100 */
[----:B------:R-:W-:Y:S01]  /*0030*/  ELECT P0, URZ, PT ;  /* 0x00000000003f782f */ /* 0x000fe20003800000 */
[----:B------:R-:W-:Y:S01]  /*0040*/  BSSY B0, `(.L_x_0) ;  /* 0x000000f000007945 */ /* 0x000fe20003800000 */
[--C-:B0-----:R-:W-:Y:S02]  /*0050*/  SHF.R.U32.HI R0, RZ, 0x5, R4.reuse ;  /* 0x00000005ff007819 */ /* 0x101fe40000011604 */
[----:B------:R-:W-:-:S03]  /*0060*/  SHF.R.U32.HI R5, RZ, 0x7, R4 ;  /* 0x00000007ff057819 */ /* 0x000fc60000011604 */
[----:B------:R-:W0:Y:S04]  /*0070*/  SHFL.IDX PT, R2, R0, RZ, 0x1f ;  /* 0x00001fff00027589 */ /* 0x000e2800000e0000 */
[----:B------:R1:W2:Y:S01]  /*0080*/  SHFL.IDX PT, R8, R5, RZ, 0x1f ;  /* 0x00001fff05087589 */ /* 0x0002a200000e0000 */
[----:B0-----:R-:W-:-:S13]  /*0090*/  ISETP.NE.OR P0, PT, R2, RZ, !P0 ;  /* 0x000000ff0200720c */ /* 0x001fda0004705670 */
[----:B-12---:R-:W-:Y:S05]  /*00a0*/  @P0 BRA `(.L_x_1) ;  /* 0x0000000000200947 */ /* 0x006fea0003800000 */
[----:B------:R-:W-:Y:S02]  /*00b0*/  ULDC.64 UR4, c[0x0][0x198] ;  /* 0x0000660000047ab9 */ /* 0x000fe40000000a00 */
[----:B------:R-:W-:Y:S02]  /*00c0*/  UIADD3 UR6, UP0, UR4, 0xf0, URZ ;  /* 0x000000f004067890 */ /* 0x000fe4000ff1e03f */
[----:B------:R-:W-:Y:S02]  /*00d0*/  UIADD3 UR4, UP1, UR4, 0x1f0, URZ ;  /* 0x000001f004047890 */ /* 0x000fe4000ff3e03f */
[----:B------:R-:W-:Y:S02]  /*00e0*/  UIADD3.X UR7, URZ, UR5, URZ, UP0, !UPT ;  /* 0x000000053f077290 */ /* 0x000fe400087fe43f */
[----:B------:R-:W-:-:S07]  /*00f0*/  UIADD3.X UR5, URZ, UR5, URZ, UP1, !UPT ;  /* 0x000000053f057290 */ /* 0x000fce0008ffe43f */
[----:B------:R0:W-:Y:S02]  /*0100*/  UTMACCTL.PF [UR6] ;  /* 0x00000000060079b9 */ /* 0x0001e40008040000 */
[----:B------:R0:W-:Y:S02]  /*0110*/  UTMACCTL.PF [UR4] ;  /* 0x00000000040079b9 */ /* 0x0001e40008040000 */
[----:B0-----:R-:W-:Y:S01]  /*0120*/  NOP ;  /* 0x0000000000007918 */ /* 0x001fe20000000000 */
.L_x_1:
[----:B------:R-:W-:Y:S05]  /*0130*/  BSYNC B0 ;  /* 0x0000000000007941 */ /* 0x000fea0003800000 */
.L_x_0:
[----:B------:R-:W0:Y:S02]  /*0140*/  SHFL.IDX PT, R3, R0, RZ, 0x1f ;  /* 0x00001fff00037589 */ /* 0x000e2400000e0000 */
[----:B0-----:R-:W-:-:S13]  /*0150*/  ISETP.NE.AND P0, PT, R3, RZ, PT ;  /* 0x000000ff0300720c */ /* 0x001fda0003f05270 */
[----:B------:R-:W-:Y:S05]  /*0160*/  @P0 BRA `(.L_x_2) ;  /* 0x0000000000500947 */ /* 0x000fea0003800000 */
[----:B------:R-:W0:Y:S01]  /*0170*/  S2UR UR8, SR_CgaCtaId ;  /* 0x00000000000879c3 */ /* 0x000e220000008800 */
[----:B------:R-:W-:Y:S01]  /*0180*/  UMOV UR4, 0x400 ;  /* 0x0000040000047882 */ /* 0x000fe20000000000 */
[----:B------:R-:W-:Y:S01]  /*0190*/  UMOV UR5, 0x1 ;  /* 0x0000000100057882 */ /* 0x000fe20000000000 */
[----:B------:R-:W-:Y:S01]  /*01a0*/  UMOV UR6, 0x80 ;  /* 0x0000008000067882 */ /* 0x000fe20000000000 */
[----:B------:R-:W-:Y:S01]  /*01b0*/  ELECT P0, URZ, PT ;  /* 0x00000000003f782f */ /* 0x000fe20003800000 */
[----:B------:R-:W-:-:S04]  /*01c0*/  UIADD3 UR6, -UR6, 0x100000, URZ ;  /* 0x0010000006067890 */ /* 0x000fc8000fffe13f */
[----:B------:R-:W-:Y:S02]  /*01d0*/  USHF.L.U32 UR7, UR6, 0xb, URZ ;  /* 0x0000000b06077899 */ /* 0x000fe4000800063f */
[----:B------:R-:W-:Y:S02]  /*01e0*/  USHF.L.U32 UR6, UR6, 0x1, URZ ;  /* 0x0000000106067899 */ /* 0x000fe4000800063f */
[----:B0-----:R-:W-:Y:S02]  /*01f0*/  ULEA UR8, UR8, UR4, 0x18 ;  /* 0x0000000408087291 */ /* 0x001fe4000f8ec03f */
[----:B------:R-:W-:-:S04]  /*0200*/  UIADD3 UR4, -UR5, 0x100000, URZ ;  /* 0x0010000005047890 */ /* 0x000fc8000fffe13f */
[----:B------:R-:W-:Y:S02]  /*0210*/  USHF.L.U32 UR5, UR4, 0xb, URZ ;  /* 0x0000000b04057899 */ /* 0x000fe4000800063f */
[----:B------:R-:W-:Y:S01]  /*0220*/  USHF.L.U32 UR4, UR4, 0x1, URZ ;  /* 0x0000000104047899 */ /* 0x000fe2000800063f */
[----:B------:R-:W0:Y:S11]  /*0230*/  FENCE.VIEW.ASYNC.S ;  /* 0x00000000000073c6 */ /* 0x000e360000000000 */
[----:B0-----:R0:W1:Y:S01]  /*0240*/  SYNCS.EXCH.64 URZ, [UR8], UR4 ;  /* 0x00000004083f75b2 */ /* 0x0010620008000100 */
[----:B------:R0:W2:Y:S01]  /*0250*/  SYNCS.EXCH.64 URZ, [UR8+0x18], UR6 ;  /* 0x00001806083f75b2 */ /* 0x0000a20008000100 */
[----:B------:R0:W3:Y:S01]  /*0260*/  SYNCS.EXCH.64 URZ, [UR8+0x8], UR4 ;  /* 0x00000804083f75b2 */ /* 0x0000e20008000100 */
[----:B------:R0:W4:Y:S01]  /*0270*/  SYNCS.EXCH.64 URZ, [UR8+0x20], UR6 ;  /* 0x00002006083f75b2 */ /* 0x0001220008000100 */
[----:B------:R0:W0:Y:S01]  /*0280*/  SYNCS.EXCH.64 URZ, [UR8+0x10], UR4 ;  /* 0x00001004083f75b2 */ /* 0x0000220008000100 */
[----:B------:R0:W0:Y:S01]  /*0290*/  SYNCS.EXCH.64 URZ, [UR8+0x28], UR6 ;  /* 0x00002806083f75b2 */ /* 0x0000220008000100 */
[----:B------:R-:W-:Y:S01]  /*02a0*/  NOP ;  /* 0x0000000000007918 */ /* 0x000fe20000000000 */
.L_x_2:
[----:B------:R-:W5:Y:S01]  /*02b0*/  SHFL.IDX PT, R6, R0, RZ, 0x1f ;  /* 0x00001fff00067589 */ /* 0x000f6200000e0000 */
[----:B------:R-:W-:Y:S01]  /*02c0*/  ELECT P0, URZ, PT ;  /* 0x00000000003f782f */ /* 0x000fe20003800000 */
[----:B------:R-:W-:Y:S01]  /*02d0*/  NOP ;  /* 0x0000000000007918 */ /* 0x000fe20000000000 */
[----:B------:R-:W-:Y:S01]  /*02e0*/  ELECT P1, URZ, PT ;  /* 0x00000000003f782f */ /* 0x000fe20003820000 */
[----:B------:R-:W1:Y:S01]  /*02f0*/  SHFL.IDX PT, R3, R0, RZ, 0x1f ;  /* 0x00001fff00037589 */ /* 0x000e6200000e0000 */
[----:B0-----:R-:W-:Y:S01]  /*0300*/  UMOV UR4, 0x20 ;  /* 0x0000002000047882 */ /* 0x001fe20000000000 */
[----:B------:R-:W-:Y:S01]  /*0310*/  UMOV UR11, 0x80 ;  /* 0x00000080000b7882 */ /* 0x000fe20000000000 */
[----:B------:R-:W-:Y:S01]  /*0320*/  NOP ;  /* 0x0000000000007918 */ /* 0x000fe20000000000 */
[C---:B------:R-:W-:Y:S01]  /*0330*/  VIADD R33, R8.reuse, 0xffffffff ;  /* 0xffffffff08217836 */ /* 0x040fe20000000000 */
[----:B------:R-:W0:Y:S01]  /*0340*/  SHFL.IDX PT, R5, R5, RZ, 0x1f ;  /* 0x00001fff05057589 */ /* 0x000e2200000e0000 */
[----:B------:R-:W-:Y:S01]  /*0350*/  ULDC.64 UR36, c[0x0][0x208] ;  /* 0x0000820000247ab9 */ /* 0x000fe20000000a00 */
[----:B------:R-:W-:-:S02]  /*0360*/  ISETP.NE.AND P2, PT, R8, RZ, PT ;  /* 0x000000ff0800720c */ /* 0x000fc40003f45270 */
[----:B------:R-:W-:Y:S02]  /*0370*/  ISETP.GE.U32.AND P3, PT, R33, 0x2, PT ;  /* 0x000000022100780c */ /* 0x000fe40003f66070 */
[----:B-----5:R-:W-:Y:S02]  /*0380*/  ISETP.NE.OR P0, PT, R6, RZ, !P0 ;  /* 0x000000ff0600720c */ /* 0x020fe40004705670 */
[----:B-1----:R-:W-:Y:S02]  /*0390*/  ISETP.NE.OR P1, PT, R3, RZ, !P1 ;  /* 0x000000ff0300720c */ /* 0x002fe40004f25670 */
[----:B------:R-:W-:-:S04]  /*03a0*/  SHF.R.S32.HI R3, RZ, 0x1f, R2 ;  /* 0x0000001fff037819 */ /* 0x000fc80000011402 */
[----:B------:R-:W-:-:S05]  /*03b0*/  LEA.HI R3, R3, R2, RZ, 0x2 ;  /* 0x0000000203037211 */ /* 0x000fca00078f10ff */
[----:B------:R-:W-:Y:S01]  /*03c0*/  VOTEU.ALL UP0, P0 ;  /* 0x00000000003f7886 */ /* 0x000fe20000000000 */
[----:B------:R-:W-:Y:S01]  /*03d0*/  LOP3.LUT R3, R3, 0xfffffffc, RZ, 0xc0, !PT ;  /* 0xfffffffc03037812 */ /* 0x000fe200078ec0ff */
[----:B------:R-:W-:-:S03]  /*03e0*/  VOTEU.ALL UP1, P1 ;  /* 0x00000000003f7886 */ /* 0x000fc60000820000 */
[----:B------:R-:W1:Y:S01]  /*03f0*/  @!UP0 S2UR UR7, SR_CgaCtaId ;  /* 0x00000000000789c3 */ /* 0x000e620000008800 */
[----:B------:R-:W-:Y:S01]  /*0400*/  @!UP0 UMOV UR6, 0x400 ;  /* 0x0000040000068882 */ /* 0x000fe20000000000 */
[----:B------:R-:W-:-:S04]  /*0410*/  @!UP0 UIADD3 UR4, -UR4, 0x100000, URZ ;  /* 0x0010000004048890 */ /* 0x000fc8000fffe13f */
[----:B------:R-:W-:Y:S02]  /*0420*/  @!UP0 USHF.L.U32 UR5, UR4, 0xb, URZ ;  /* 0x0000000b04058899 */ /* 0x000fe4000800063f */
[----:B------:R-:W-:Y:S01]  /*0430*/  @!UP0 USHF.L.U32 UR4, UR4, 0x1, URZ ;  /* 0x0000000104048899 */ /* 0x000fe2000800063f */
[----:B------:R-:W-:Y:S01]  /*0440*/  IMAD.IADD R0, R2, 0x1, -R3 ;  /* 0x0000000102007824 */ /* 0x000fe200078e0a03 */
[----:B------:R-:W-:Y:S01]  /*0450*/  @!UP1 UMOV UR9, 0x400 ;  /* 0x0000040000099882 */ /* 0x000fe20000000000 */
[----:B------:R-:W-:Y:S01]  /*0460*/  VOTEU.ALL UP2, P1 ;  /* 0x00000000003f7886 */ /* 0x000fe20000840000 */
[----:B------:R-:W-:Y:S01]  /*0470*/  VOTEU.ALL UP3, P1 ;  /* 0x00000000003f7886 */ /* 0x000fe20000860000 */
[----:B------:R-:W-:Y:S01]  /*0480*/  VOTEU.ALL UP4, P1 ;  /* 0x00000000003f7886 */ /* 0x000fe20000880000 */
[----:B------:R-:W5:Y:S01]  /*0490*/  @!UP1 S2UR UR10, SR_CgaCtaId ;  /* 0x00000000000a99c3 */ /* 0x000f620000008800 */
[----:B------:R-:W-:Y:S01]  /*04a0*/  VOTEU.ALL UP5, P1 ;  /* 0x00000000003f7886 */ /* 0x000fe200008a0000 */
[----:B------:R-:W-:-:S04]  /*04b0*/  SHF.R.S32.HI R3, RZ, 0x1f, R4 ;  /* 0x0000001fff037819 */ /* 0x000fc80000011404 */
[----:B------:R-:W-:-:S04]  /*04c0*/  LEA.HI R3, R3, R4, RZ, 0x7 ;  /* 0x0000000403037211 */ /* 0x000fc800078f38ff */
[----:B------:R-:W-:-:S05]  /*04d0*/  LOP3.LUT R3, R3, 0xffffff80, RZ, 0xc0, !PT ;  /* 0xffffff8003037812 */ /* 0x000fca00078ec0ff */
[----:B------:R-:W-:Y:S01]  /*04e0*/  IMAD.IADD R3, R4, 0x1, -R3 ;  /* 0x0000000104037824 */ /* 0x000fe200078e0a03 */
[----:B-1----:R-:W-:Y:S02]  /*04f0*/  @!UP0 ULEA UR8, UR7, UR6, 0x18 ;  /* 0x0000000607088291 */ /* 0x002fe4000f8ec03f */
[----:B------:R-:W-:-:S04]  /*0500*/  @!UP1 UIADD3 UR6, -UR11, 0x100000, URZ ;  /* 0x001000000b069890 */ /* 0x000fc8000fffe13f */
[----:B------:R-:W-:Y:S02]  /*0510*/  @!UP1 USHF.L.U32 UR7, UR6, 0xb, URZ ;  /* 0x0000000b06079899 */ /* 0x000fe4000800063f */
[----:B------:R-:W-:Y:S01]  /*0520*/  @!UP1 USHF.L.U32 UR6, UR6, 0x1, URZ ;  /* 0x0000000106069899 */ /* 0x000fe2000800063f */
[----:B------:R-:W-:Y:S01]  /*0530*/  VOTEU.ALL UP0, P0 ;  /* 0x00000000003f7886 */ /* 0x000fe20000000000 */
[----:B-----5:R-:W-:Y:S01]  /*0540*/  @!UP1 ULEA UR9, UR10, UR9, 0x18 ;  /* 0x000000090a099291 */ /* 0x020fe2000f8ec03f */
[----:B------:R-:W-:Y:S02]  /*0550*/  VOTEU.ALL UP1, P0 ;  /* 0x00000000003f7886 */ /* 0x000fe40000020000 */
[----:B------:R-:W-:Y:S01]  /*0560*/  ULDC.64 UR10, c[0x0][0x598] ;  /* 0x00016600000a7ab9 */ /* 0x000fe20000000a00 */
[----:B------:R-:W-:Y:S01]  /*0570*/  ISETP.NE.AND P0, PT, R0, 0x3, PT ;  /* 0x000000030000780c */ /* 0x000fe20003f05270 */
[----:B------:R-:W1:Y:S02]  /*0580*/  FENCE.VIEW.ASYNC.S ;  /* 0x00000000000073c6 */ /* 0x000e640000000000 */
[----:B-1----:R1:W2:Y:S01]  /*0590*/  @!UP0 SYNCS.EXCH.64 URZ, [UR8+0x60], UR4 ;  /* 0x00006004083f85b2 */ /* 0x0022a20008000100 */
[----:B------:R-:W-:-:S02]  /*05a0*/  ISETP.NE.U32.AND P1, PT, RZ, UR10, PT ;  /* 0x0000000aff007c0c */ /* 0x000fc4000bf25070 */
[----:B------:R-:W-:Y:S02]  /*05b0*/  ISETP.EQ.OR P0, PT, R0, RZ, !P0 ;  /* 0x000000ff0000720c */ /* 0x000fe40004702670 */
[----:B------:R-:W-:Y:S02]  /*05c0*/  ISETP.NE.AND.EX P1, PT, RZ, UR11, PT, P1 ;  /* 0x0000000bff007c0c */ /* 0x000fe4000bf25310 */
[----:B------:R-:W-:-:S04]  /*05d0*/  ISETP.EQ.AND P0, PT, R8, RZ, P0 ;  /* 0x000000ff0800720c */ /* 0x000fc80000702270 */
[----:B------:R-:W-:-:S04]  /*05e0*/  SEL R16, RZ, 0x1, !P0 ;  /* 0x00000001ff107807 */ /* 0x000fc80004000000 */
[----:B------:R-:W-:Y:S01]  /*05f0*/  SEL R16, R16, 0x2, P3 ;  /* 0x0000000210107807 */ /* 0x000fe20001800000 */
[----:B------:R1:W2:Y:S01]  /*0600*/  @!UP1 SYNCS.EXCH.64 URZ, [UR8+0x68], UR4 ;  /* 0x00006804083f95b2 */ /* 0x0002a20008000100 */
[----:B------:R-:W-:Y:S01]  /*0610*/  NOP ;  /* 0x0000000000007918 */ /* 0x000fe20000000000 */
[----:B------:R1:W2:Y:S01]  /*0620*/  @!UP2 SYNCS.EXCH.64 URZ, [UR9+0x40], UR6 ;  /* 0x00004006093fa5b2 */ /* 0x0002a20008000100 */
[----:B------:R1:W2:Y:S01]  /*0630*/  @!UP3 SYNCS.EXCH.64 URZ, [UR9+0x48], UR6 ;  /* 0x00004806093fb5b2 */ /* 0x0002a20008000100 */
[----:B------:R1:W2:Y:S01]  /*0640*/  @!UP4 SYNCS.EXCH.64 URZ, [UR9+0x50], UR6 ;  /* 0x00005006093fc5b2 */ /* 0x0002a20008000100 */
[----:B------:R1:W2:Y:S01]  /*0650*/  @!UP5 SYNCS.EXCH.64 URZ, [UR9+0x58], UR6 ;  /* 0x00005806093fd5b2 */ /* 0x0002a20008000100 */
[----:B------:R-:W-:Y:S01]  /*0660*/  NOP ;  /* 0x0000000000007918 */ /* 0x000fe20000000000 */
[----:B--234-:R-:W-:Y:S06]  /*0670*/  BAR.SYNC.DEFER_BLOCKING 0x0 ;  /* 0x0000000000007b1d */ /* 0x01cfec0000010000 */
[----:B01----:R-:W-:Y:S05]  /*0680*/  @!P1 BRA `(.L_x_3) ;  /* 0x00000000001c9947 */ /* 0x003fea0003800000 */
[----:B------:R-:W0:Y:S02]  /*0690*/  LDC.64 R6, c[0x0][0x598] ;  /* 0x00016600ff067b82 */ /* 0x000e240000000a00 */
[----:B0-----:R-:W2:Y:S02]  /*06a0*/  LDG.E.64 R6, desc[UR36][R6.64] ;  /* 0x0000002406067981 */ /* 0x001ea4000c1e1b00 */
[----:B--2---:R-:W-:-:S04]  /*06b0*/  ISETP.NE.U32.AND P0, PT, R6, RZ, PT ;  /* 0x000000ff0600720c */ /* 0x004fc80003f05070 */
[----:B------:R-:W-:-:S13]  /*06c0*/  ISETP.NE.AND.EX P0, PT, R7, RZ, PT, P0 ;  /* 0x000000ff0700720c */ /* 0x000fda0003f05300 */
[----:B------:R-:W-:Y:S05]  /*06d0*/  @!P0 BRA `(.L_x_3) ;  /* 0x0000000000088947 */ /* 0x000fea0003800000 */
[----:B------:R1:W5:Y:S01]  /*06e0*/  LD.E R56, desc[UR36][R6.64] ;  /* 0x0000002406387980 */ /* 0x000362000c101900 */
[----:B------:R-:W-:Y:S05]  /*06f0*/  BRA `(.L_x_4) ;  /* 0x0000000000247947 */ /* 0x000fea0003800000 */
.L_x_3:
[----:B------:R-:W-:Y:S02]  /*0700*/  ULDC.64 UR4, c[0x0][0x588] ;  /* 0x0001620000047ab9 */ /* 0x000fe40000000a00 */
[----:B------:R-:W-:-:S04]  /*0710*/  ISETP.NE.U32.AND P0, PT, RZ, UR4, PT ;  /* 0x00000004ff007c0c */ /* 0x000fc8000bf05070 */
[----:B------:R-:W-:-:S13]  /*0720*/  ISETP.NE.AND.EX P0, PT, RZ, UR5, PT, P0 ;  /* 0x00000005ff007c0c */ /* 0x000fda000bf05300 */
[----:B------:R-:W-:Y:S05]  /*0730*/  @!P0 BRA `(.L_x_5) ;  /* 0x00000000000c8947 */ /* 0x000fea0003800000 */
[----:B------:R-:W0:Y:S02]  /*0740*/  LDC.64 R56, c[0x0][0x588] ;  /* 0x00016200ff387b82 */ /* 0x000e240000000a00 */
[----:B0-----:R0:W5:Y:S01]  /*0750*/  LDG.E R56, desc[UR36][R56.64] ;  /* 0x0000002438387981 */ /* 0x001162000c1e1900 */
[----:B------:R-:W-:Y:S05]  /*0760*/  BRA `(.L_x_4) ;  /* 0x0000000000087947 */ /* 0x000fea0003800000 */
.L_x_5:
[----:B------:R-:W-:Y:S02]  /*0770*/  ULDC UR4, c[0x0][0x580] ;  /* 0x0001600000047ab9 */ /* 0x000fe40000000800 */
[----:B------:R-:W-:-:S07]  /*0780*/  IMAD.U32 R56, RZ, RZ, UR4 ;  /* 0x00000004ff387e24 */ /* 0x000fce000f8e00ff */
.L_x_4:
[----:B------:R-:W-:Y:S02]  /*0790*/  ULDC.64 UR4, c[0x0][0x5a0] ;  /* 0x0001680000047ab9 */ /* 0x000fe40000000a00 */
[----:B------:R-:W-:-:S04]  /*07a0*/  ISETP.NE.U32.AND P0, PT, RZ, UR4, PT ;  /* 0x00000004ff007c0c */ /* 0x000fc8000bf05070 */
[----:B------:R-:W-:-:S13]  /*07b0*/  ISETP.NE.AND.EX P0, PT, RZ, UR5, PT, P0 ;  /* 0x00000005ff007c0c */ /* 0x000fda000bf05300 */
[----:B------:R-:W-:Y:S05]  /*07c0*/  @!P0 BRA `(.L_x_6) ;  /* 0x00000000001c8947 */ /* 0x000fea0003800000 */
[----:B-1----:R-:W1:Y:S02]  /*07d0*/  LDC.64 R6, c[0x0][0x5a0] ;  /* 0x00016800ff067b82 */ /* 0x002e640000000a00 */
[----:B-1----:R-:W2:Y:S02]  /*07e0*/  LDG.E.64 R6, desc[UR36][R6.64] ;  /* 0x0000002406067981 */ /* 0x002ea4000c1e1b00 */
[----:B--2---:R-:W-:-:S04]  /*07f0*/  ISETP.NE.U32.AND P0, PT, R6, RZ, PT ;  /* 0x000000ff0600720c */ /* 0x004fc80003f05070 */
[----:B------:R-:W-:-:S13]  /*0800*/  ISETP.NE.AND.EX P0, PT, R7, RZ, PT, P0 ;  /* 0x000000ff0700720c */ /* 0x000fda0003f05300 */
[----:B------:R-:W-:Y:S05]  /*0810*/  @!P0 BRA `(.L_x_6) ;  /* 0x0000000000088947 */ /* 0x000fea0003800000 */
[----:B0-----:R2:W5:Y:S01]  /*0820*/  LD.E R57, desc[UR36][R6.64] ;  /* 0x0000002406397980 */ /* 0x001562000c101900 */
[----:B------:R-:W-:Y:S05]  /*0830*/  BRA `(.L_x_7) ;  /* 0x0000000000247947 */ /* 0x000fea0003800000 */
.L_x_6:
[----:B------:R-:W-:Y:S02]  /*0840*/  ULDC.64 UR4, c[0x0][0x590] ;  /* 0x0001640000047ab9 */ /* 0x000fe40000000a00 */
[----:B------:R-:W-:-:S04]  /*0850*/  ISETP.NE.U32.AND P0, PT, RZ, UR4, PT ;  /* 0x00000004ff007c0c */ /* 0x000fc8000bf05070 */
[----:B------:R-:W-:-:S13]  /*0860*/  ISETP.NE.AND.EX P0, PT, RZ, UR5, PT, P0 ;  /* 0x00000005ff007c0c */ /* 0x000fda000bf05300 */
[----:B------:R-:W-:Y:S05]  /*0870*/  @!P0 BRA `(.L_x_8) ;  /* 0x00000000000c8947 */ /* 0x000fea0003800000 */
[----:B-1----:R-:W0:Y:S02]  /*0880*/  LDC.64 R6, c[0x0][0x590] ;  /* 0x00016400ff067b82 */ /* 0x002e240000000a00 */
[----:B0-----:R0:W5:Y:S01]  /*0890*/  LDG.E R57, desc[UR36][R6.64] ;  /* 0x0000002406397981 */ /* 0x001162000c1e1900 */
[----:B------:R-:W-:Y:S05]  /*08a0*/  BRA `(.L_x_7) ;  /* 0x0000000000087947 */ /* 0x000fea0003800000 */
.L_x_8:
[----:B------:R-:W-:Y:S02]  /*08b0*/  ULDC UR4, c[0x0][0x584] ;  /* 0x0001610000047ab9 */ /* 0x000fe40000000800 */
[----:B0-----:R-:W-:-:S07]  /*08c0*/  IMAD.U32 R57, RZ, RZ, UR4 ;  /* 0x00000004ff397e24 */ /* 0x001fce000f8e00ff */
.L_x_7:
[----:B------:R-:W3:Y:S01]  /*08d0*/  LDC R2, c[0x0][0x65c] ;  /* 0x00019700ff027b82 */ /* 0x000ee20000000800 */
[----:B------:R-:W4:Y:S01]  /*08e0*/  S2R R14, SR_CTAID.Y ;  /* 0x00000000000e7919 */ /* 0x000f220000002600 */
[----:B------:R-:W-:Y:S01]  /*08f0*/  ULDC UR6, c[0x0][0x28c] ;  /* 0x0000a30000067ab9 */ /* 0x000fe20000000800 */
[----:B------:R-:W-:Y:S01]  /*0900*/  ISETP.NE.AND P0, PT, R8, 0x2, PT ;  /* 0x000000020800780c */ /* 0x000fe20003f05270 */
[----:B------:R-:W-:Y:S01]  /*0910*/  UIADD3 UR6, UR6, 0x3f, URZ ;  /* 0x0000003f06067890 */ /* 0x000fe2000fffe03f */
[----:B012---:R-:W0:Y:S01]  /*0920*/  S2R R6, SR_CTAID.X ;  /* 0x0000000000067919 */ /* 0x007e220000002500 */
[----:B------:R-:W-:Y:S01]  /*0930*/  IMAD.MOV.U32 R7, RZ, RZ, RZ ;  /* 0x000000ffff077224 */ /* 0x000fe200078e00ff */
[----:B------:R-:W-:Y:S01]  /*0940*/  UMOV UR38, URZ ;  /* 0x0000003f00267c82 */ /* 0x000fe20008000000 */
[----:B------:R-:W-:Y:S01]  /*0950*/  USHF.R.S32.HI UR7, URZ, 0x1f, UR6 ;  /* 0x0000001f3f077899 */ /* 0x000fe20008011406 */
[----:B------:R-:W-:Y:S01]  /*0960*/  UMOV UR39, URZ ;  /* 0x0000003f00277c82 */ /* 0x000fe20008000000 */
[----:B------:R-:W-:-:S02]  /*0970*/  ULDC.64 UR8, c[0x0][0x650] ;  /* 0x0001940000087ab9 */ /* 0x000fc40000000a00 */
[----:B------:R-:W-:-:S04]  /*0980*/  ULEA.HI UR7, UR7, UR6, URZ, 0x6 ;  /* 0x0000000607077291 */ /* 0x000fc8000f8f303f */
[----:B------:R-:W-:Y:S01]  /*0990*/  USHF.R.S32.HI UR40, URZ, 0x6, UR7 ;  /* 0x000000063f287899 */ /* 0x000fe20008011407 */
[----:B---3--:R-:W-:-:S13]  /*09a0*/  ISETP.NE.AND P1, PT, R2, 0x1, PT ;  /* 0x000000010200780c */ /* 0x008fda0003f25270 */
[----:B------:R-:W0:Y:S01]  /*09b0*/  @P1 LDC R19, c[0x0][0x10] ;  /* 0x00000400ff131b82 */ /* 0x000e220000000800 */
[----:B----4-:R-:W-:Y:S02]  /*09c0*/  @P1 IMAD.MOV.U32 R8, RZ, RZ, R14 ;  /* 0x000000ffff081224 */ /* 0x010fe400078e000e */
[----:B------:R-:W-:Y:S02]  /*09d0*/  @P1 IMAD.MOV.U32 R9, RZ, RZ, RZ ;  /* 0x000000ffff091224 */ /* 0x000fe400078e00ff */
[----:B------:R-:W-:-:S03]  /*09e0*/  @P1 IMAD.MOV.U32 R17, RZ, RZ, RZ ;  /* 0x000000ffff111224 */ /* 0x000fc600078e00ff */
[----:B------:R-:W1:Y:S01]  /*09f0*/  @!P1 LDC R11, c[0x0][0xc] ;  /* 0x00000300ff0b9b82 */ /* 0x000e620000000800 */
[----:B------:R-:W-:Y:S01]  /*0a00*/  ULDC UR4, c[0x0][0xc] ;  /* 0x0000030000047ab9 */ /* 0x000fe20000000800 */
[----:B------:R-:W-:Y:S02]  /*0a10*/  ULDC UR5, c[0x0][0x10] ;  /* 0x0000040000057ab9 */ /* 0x000fe40000000800 */
[----:B------:R-:W-:-:S04]  /*0a20*/  UIMAD.WIDE.U32 UR4, UR4, UR5, URZ ;  /* 0x00000005040472a5 */ /* 0x000fc8000f8e003f */
[----:B------:R-:W2:Y:S01]  /*0a30*/  LDC R2, c[0x0][0x14] ;  /* 0x00000500ff027b82 */ /* 0x000ea20000000800 */
[----:B0-----:R-:W-:-:S04]  /*0a40*/  @P1 IMAD.WIDE.U32 R18, R6, R19, R8 ;  /* 0x0000001306121225 */ /* 0x001fc800078e0008 */
[----:B------:R-:W-:Y:S02]  /*0a50*/  @P1 IMAD.IADD R17, R19, 0x1, R17 ;  /* 0x0000000113111824 */ /* 0x000fe400078e0211 */
[----:B-1----:R-:W-:-:S04]  /*0a60*/  @!P1 IMAD.WIDE.U32 R8, R11, R14, R6 ;  /* 0x0000000e0b089225 */ /* 0x002fc800078e0006 */
[----:B------:R-:W-:Y:S02]  /*0a70*/  @!P1 IMAD.MOV.U32 R18, RZ, RZ, R8 ;  /* 0x000000ffff129224 */ /* 0x000fe400078e0008 */
[----:B------:R-:W-:Y:S02]  /*0a80*/  @!P1 IMAD.MOV.U32 R17, RZ, RZ, R9 ;  /* 0x000000ffff119224 */ /* 0x000fe400078e0009 */
[----:B--2---:R-:W-:-:S04]  /*0a90*/  IMAD.WIDE.U32 R12, R2, UR4, RZ ;  /* 0x00000004020c7c25 */ /* 0x004fc8000f8e00ff */
[----:B------:R-:W-:Y:S01]  /*0aa0*/  IMAD R23, R2, UR5, RZ ;  /* 0x0000000502177c24 */ /* 0x000fe2000f8e02ff */
[----:B------:R0:W-:Y:S03]  /*0ab0*/  STL.64 [R1], R12 ;  /* 0x0000000c01007387 */ /* 0x0001e60000100a00 */
[----:B------:R-:W-:Y:S01]  /*0ac0*/  IMAD.IADD R23, R13, 0x1, R23 ;  /* 0x000000010d177824 */ /* 0x000fe200078e0217 */
[----:B------:R-:W-:Y:S06]  /*0ad0*/  @P0 BRA `(.L_x_9) ;  /* 0x0000000000200947 */ /* 0x000fec0003800000 */
[----:B------:R-:W-:Y:S01]  /*0ae0*/  UISETP.GE.U32.AND UP0, UPT, UR40, 0x3, UPT ;  /* 0x000000032800788c */ /* 0x000fe2000bf06070 */
[----:B------:R-:W-:Y:S01]  /*0af0*/  IADD3 R18, P0, R18, R12, RZ ;  /* 0x0000000c12127210 */ /* 0x000fe20007f1e0ff */
[----:B------:R-:W-:Y:S01]  /*0b00*/  UIMAD.WIDE.U32 UR4, UR40, -0x55555555, URZ ;  /* 0xaaaaaaab280478a5 */ /* 0x000fe2000f8e003f */
[----:B------:R-:W-:-:S03]  /*0b10*/  UMOV UR39, URZ ;  /* 0x0000003f00277c82 */ /* 0x000fc60008000000 */
[----:B------:R-:W-:Y:S01]  /*0b20*/  USHF.R.U32.HI UR4, URZ, 0x1, UR5 ;  /* 0x000000013f047899 */ /* 0x000fe20008011605 */
[----:B------:R-:W-:-:S03]  /*0b30*/  IMAD.X R17, R23, 0x1, R17, P0 ;  /* 0x0000000117117824 */ /* 0x000fc600000e0611 */
[----:B------:R-:W-:Y:S02]  /*0b40*/  UIMAD UR38, UR4, -0x3, UR40 ;  /* 0xfffffffd042678a4 */ /* 0x000fe4000f8e0228 */
[----:B------:R-:W-:-:S12]  /*0b50*/  @UP0 ULOP3.LUT UR39, UR4, 0x1, URZ, 0xc0, !UPT ;  /* 0x0000000104270892 */ /* 0x000fd8000f8ec03f */
.L_x_9:
[----:B------:R-:W-:Y:S01]  /*0b60*/  ISETP.GE.U32.AND P0, PT, R18, UR8, PT ;  /* 0x0000000812007c0c */ /* 0x000fe2000bf06070 */
[----:B------:R-:W-:Y:S01]  /*0b70*/  IMAD.MOV.U32 R19, RZ, RZ, -0x1 ;  /* 0xffffffffff137424 */ /* 0x000fe200078e00ff */
[----:B------:R-:W-:Y:S01]  /*0b80*/  PRMT R8, RZ, 0x7610, R8 ;  /* 0x00007610ff087816 */ /* 0x000fe20000000008 */
[----:B------:R-:W-:Y:S01]  /*0b90*/  IMAD.MOV.U32 R22, RZ, RZ, -0x1 ;  /* 0xffffffffff167424 */ /* 0x000fe200078e00ff */
[----:B------:R-:W-:Y:S01]  /*0ba0*/  ISETP.GE.U32.AND.EX P0, PT, R17, UR9, PT, P0 ;  /* 0x0000000911007c0c */ /* 0x000fe2000bf06100 */
[----:B------:R-:W-:-:S12]  /*0bb0*/  IMAD.MOV.U32 R2, RZ, RZ, -0x1 ;  /* 0xffffffffff027424 */ /* 0x000fd800078e00ff */
[----:B------:R-:W-:Y:S05]  /*0bc0*/  @P0 BRA `(.L_x_10) ;  /* 0x00000004005c0947 */ /* 0x000fea0003800000 */
[----:B------:R-:W1:Y:S01]  /*0bd0*/  LDC.64 R20, c[0x0][0x628] ;  /* 0x00018a00ff147b82 */ /* 0x000e620000000a00 */
[----:B------:R-:W-:Y:S02]  /*0be0*/  IMAD.MOV.U32 R8, RZ, RZ, R18 ;  /* 0x000000ffff087224 */ /* 0x000fe400078e0012 */
[----:B------:R-:W-:-:S05]  /*0bf0*/  IMAD.MOV.U32 R9, RZ, RZ, R17 ;  /* 0x000000ffff097224 */ /* 0x000fca00078e0011 */
[----:B------:R-:W2:Y:S08]  /*0c00*/  LDC R2, c[0x0][0x630] ;  /* 0x00018c00ff027b82 */ /* 0x000eb00000000800 */
[----:B------:R-:W3:Y:S01]  /*0c10*/  LDC.64 R24, c[0x0][0x620] ;  /* 0x00018800ff187b82 */ /* 0x000ee20000000a00 */
[----:B-1----:R-:W-:-:S04]  /*0c20*/  ISETP.NE.U32.AND P0, PT, R20, RZ, PT ;  /* 0x000000ff1400720c */ /* 0x002fc80003f05070 */
[----:B------:R-:W-:-:S13]  /*0c30*/  ISETP.NE.AND.EX P0, PT, R21, RZ, PT, P0 ;  /* 0x000000ff1500720c */ /* 0x000fda0003f05300 */
[----:B--23--:R-:W-:Y:S05]  /*0c40*/  @!P0 BRA `(.L_x_11) ;  /* 0x0000000000288947 */ /* 0x00cfea0003800000 */
[----:B0-----:R-:W0:Y:S02]  /*0c50*/  LDC R13, c[0x0][0x634] ;  /* 0x00018d00ff0d7b82 */ /* 0x001e240000000800 */
[----:B0-----:R-:W-:-:S05]  /*0c60*/  IADD3 R13, P0, R18, R13, RZ ;  /* 0x0000000d120d7210 */ /* 0x001fca0007f1e0ff */
[----:B------:R-:W-:-:S04]  /*0c70*/  IMAD.X R15, RZ, RZ, R17, P0 ;  /* 0x000000ffff0f7224 */ /* 0x000fc800000e0611 */
[----:B------:R-:W-:-:S04]  /*0c80*/  IMAD.WIDE.U32 R8, R15, R20, RZ ;  /* 0x000000140f087225 */ /* 0x000fc800078e00ff */
[----:B------:R-:W-:-:S04]  /*0c90*/  IMAD.WIDE.U32 R10, P0, R13, R21, R8 ;  /* 0x000000150d0a7225 */ /* 0x000fc80007800008 */
[----:B------:R-:W-:-:S04]  /*0ca0*/  IMAD.WIDE.U32 R8, R13, R20, RZ ;  /* 0x000000140d087225 */ /* 0x000fc800078e00ff */
[----:B------:R-:W-:Y:S01]  /*0cb0*/  IMAD.X R13, RZ, RZ, RZ, P0 ;  /* 0x000000ffff0d7224 */ /* 0x000fe200000e06ff */
[----:B------:R-:W-:Y:S01]  /*0cc0*/  IADD3 RZ, P0, R9, R10, RZ ;  /* 0x0000000a09ff7210 */ /* 0x000fe20007f1e0ff */
[----:B------:R-:W-:-:S04]  /*0cd0*/  IMAD.MOV.U32 R12, RZ, RZ, R11 ;  /* 0x000000ffff0c7224 */ /* 0x000fc800078e000b */
[----:B------:R-:W-:-:S08]  /*0ce0*/  IMAD.WIDE.U32.X R8, R15, R21, R12, P0 ;  /* 0x000000150f087225 */ /* 0x000fd000000e040c */
.L_x_11:
[-CC-:B------:R-:W-:Y:S01]  /*0cf0*/  SHF.R.U64 R31, R8, R2.reuse, R9.reuse ;  /* 0x00000002081f7219 */ /* 0x180fe20000001209 */
[----:B0-----:R-:W0:Y:S01]  /*0d00*/  LDC R12, c[0x0][0x618] ;  /* 0x00018600ff0c7b82 */ /* 0x001e220000000800 */
[----:B------:R-:W-:Y:S01]  /*0d10*/  SHF.R.U32.HI R7, RZ, R2, R9 ;  /* 0x00000002ff077219 */ /* 0x000fe20000011609 */
[----:B------:R-:W-:Y:S01]  /*0d20*/  ULDC UR4, c[0x0][0x150] ;  /* 0x0000540000047ab9 */ /* 0x000fe20000000800 */
[----:B------:R-:W-:Y:S01]  /*0d30*/  IADD3 R11, P0, RZ, -R31, RZ ;  /* 0x8000001fff0b7210 */ /* 0x000fe20007f1e0ff */
[----:B------:R-:W-:Y:S01]  /*0d40*/  IMAD.MOV.U32 R19, RZ, RZ, R17 ;  /* 0x000000ffff137224 */ /* 0x000fe200078e0011 */
[----:B------:R-:W-:-:S03]  /*0d50*/  I2FP.F32.U32 R2, R6 ;  /* 0x0000000600027245 */ /* 0x000fc60000201000 */
[----:B------:R-:W1:Y:S01]  /*0d60*/  LDC.64 R26, c[0x0][0x640] ;  /* 0x00019000ff1a7b82 */ /* 0x000e620000000a00 */
[----:B------:R-:W-:Y:S02]  /*0d70*/  IMAD.X R13, RZ, RZ, ~R7, P0 ;  /* 0x000000ffff0d7224 */ /* 0x000fe400000e0e07 */
[----:B------:R-:W-:Y:S01]  /*0d80*/  FMUL R2, R2, UR4 ;  /* 0x0000000402027c20 */ /* 0x000fe20008400000 */
[----:B------:R-:W-:Y:S01]  /*0d90*/  IMAD.WIDE.U32 R8, R11, R24, R18 ;  /* 0x000000180b087225 */ /* 0x000fe200078e0012 */
[----:B------:R-:W-:-:S03]  /*0da0*/  ULDC UR4, c[0x0][0x154] ;  /* 0x0000550000047ab9 */ /* 0x000fc60000000800 */
[----:B------:R-:W-:Y:S01]  /*0db0*/  IMAD R10, R13, R24, RZ ;  /* 0x000000180d0a7224 */ /* 0x000fe200078e02ff */
[----:B------:R-:W2:Y:S01]  /*0dc0*/  LDC R7, c[0x0][0x144] ;  /* 0x00005100ff077b82 */ /* 0x000ea20000000800 */
[----:B------:R-:W3:Y:S02]  /*0dd0*/  F2I.U32.TRUNC.NTZ R2, R2 ;  /* 0x0000000200027305 */ /* 0x000ee4000020f000 */
[----:B------:R-:W-:-:S04]  /*0de0*/  IMAD R11, R11, R25, R10 ;  /* 0x000000190b0b7224 */ /* 0x000fc800078e020a */
[----:B------:R-:W-:Y:S01]  /*0df0*/  IMAD.IADD R9, R9, 0x1, R11 ;  /* 0x0000000109097824 */ /* 0x000fe200078e020b */
[----:B------:R-:W4:Y:S01]  /*0e00*/  LDC R22, c[0x0][0x608] ;  /* 0x00018200ff167b82 */ /* 0x000f220000000800 */
[----:B------:R-:W-:-:S03]  /*0e10*/  IMAD.MOV.U32 R11, RZ, RZ, -0x1 ;  /* 0xffffffffff0b7424 */ /* 0x000fc600078e00ff */
[--C-:B0-----:R-:W-:Y:S02]  /*0e20*/  SHF.R.U64 R20, R8, R12, R9.reuse ;  /* 0x0000000c08147219 */ /* 0x101fe40000001209 */
[----:B------:R-:W-:Y:S02]  /*0e30*/  I2FP.F32.U32 R8, R14 ;  /* 0x0000000e00087245 */ /* 0x000fe40000201000 */
[----:B------:R-:W0:Y:S01]  /*0e40*/  LDC R24, c[0x0][0x658] ;  /* 0x00019600ff187b82 */ /* 0x000e220000000800 */
[----:B-1----:R-:W-:Y:S01]  /*0e50*/  ISETP.NE.U32.AND P0, PT, R26, RZ, PT ;  /* 0x000000ff1a00720c */ /* 0x002fe20003f05070 */
[----:B---3--:R-:W-:Y:S02]  /*0e60*/  IMAD.MOV R10, RZ, RZ, -R2 ;  /* 0x000000ffff0a7224 */ /* 0x008fe400078e0a02 */
[----:B------:R-:W-:Y:S01]  /*0e70*/  FMUL R8, R8, UR4 ;  /* 0x0000000408087c20 */ /* 0x000fe20008400000 */
[----:B------:R-:W-:Y:S02]  /*0e80*/  SHF.R.U32.HI R9, RZ, R12, R9 ;  /* 0x0000000cff097219 */ /* 0x000fe40000011609 */
[----:B------:R-:W-:Y:S01]  /*0e90*/  ISETP.NE.AND.EX P0, PT, R27, RZ, PT, P0 ;  /* 0x000000ff1b00720c */ /* 0x000fe20003f05300 */
[----:B------:R1:W3:Y:S01]  /*0ea0*/  F2I.U32.TRUNC.NTZ R15, R8 ;  /* 0x00000008000f7305 */ /* 0x0002e2000020f000 */
[----:B------:R-:W1:Y:S01]  /*0eb0*/  LDC R19, c[0x0][0x148] ;  /* 0x00005200ff137b82 */ /* 0x000e620000000800 */
[----:B--2---:R-:W-:-:S07]  /*0ec0*/  IMAD R2, R7, R10, R6 ;  /* 0x0000000a07027224 */ /* 0x004fce00078e0206 */
[----:B------:R-:W2:Y:S01]  /*0ed0*/  LDC R25, c[0x0][0x600] ;  /* 0x00018000ff197b82 */ /* 0x000ea20000000800 */
[-CC-:B----4-:R-:W-:Y:S02]  /*0ee0*/  SHF.R.U64 R32, R20, R22.reuse, R9.reuse ;  /* 0x0000001614207219 */ /* 0x190fe40000001209 */
[----:B------:R-:W-:Y:S01]  /*0ef0*/  SHF.R.U32.HI R7, RZ, R22, R9 ;  /* 0x00000016ff077219 */ /* 0x000fe20000011609 */
[----:B------:R-:W-:-:S04]  /*0f00*/  IMAD.MOV.U32 R9, RZ, RZ, 0x1 ;  /* 0x00000001ff097424 */ /* 0x000fc800078e00ff */
[----:B------:R-:W4:Y:S01]  /*0f10*/  LDC R28, c[0x0][0x648] ;  /* 0x00019200ff1c7b82 */ /* 0x000f220000000800 */
[-C--:B0-----:R-:W-:Y:S02]  /*0f20*/  SHF.L.U32 R6, R11, R24.reuse, RZ ;  /* 0x000000180b067219 */ /* 0x081fe400000006ff */
[--C-:B------:R-:W-:Y:S02]  /*0f30*/  SHF.R.U64 R22, R32, R24, R7.reuse ;  /* 0x0000001820167219 */ /* 0x100fe40000001207 */
[----:B------:R-:W-:Y:S02]  /*0f40*/  LOP3.LUT R13, RZ, R6, RZ, 0x33, !PT ;  /* 0x00000006ff0d7212 */ /* 0x000fe400078e33ff */
[-C--:B------:R-:W-:Y:S01]  /*0f50*/  SHF.R.U32.HI R7, RZ, R24.reuse, R7 ;  /* 0x00000018ff077219 */ /* 0x080fe20000011607 */
[----:B------:R-:W0:Y:S01]  /*0f60*/  LDC R29, c[0x0][0x638] ;  /* 0x00018e00ff1d7b82 */ /* 0x000e220000000800 */
[----:B------:R-:W-:Y:S01]  /*0f70*/  SHF.L.U32 R12, R9, R24, RZ ;  /* 0x00000018090c7219 */ /* 0x000fe200000006ff */
[----:B------:R-:W-:-:S06]  /*0f80*/  IMAD.MOV.U32 R6, RZ, RZ, R22 ;  /* 0x000000ffff067224 */ /* 0x000fcc00078e0016 */
[----:B------:R-:W0:Y:S01]  /*0f90*/  LDC R30, c[0x0][0x610] ;  /* 0x00018400ff1e7b82 */ /* 0x000e220000000800 */
[----:B-1-3--:R-:W-:Y:S05]  /*0fa0*/  @!P0 BRA `(.L_x_12) ;  /* 0x0000000000288947 */ /* 0x00afea0003800000 */
[----:B------:R-:W1:Y:S02]  /*0fb0*/  LDC R11, c[0x0][0x64c] ;  /* 0x00019300ff0b7b82 */ /* 0x000e640000000800 */
[----:B-1----:R-:W-:-:S05]  /*0fc0*/  IADD3 R11, P0, R22, R11, RZ ;  /* 0x0000000b160b7210 */ /* 0x002fca0007f1e0ff */
        /* <DEDUP_REMOVED lines=8> */
.L_x_12:
[----:B----4-:R-:W-:Y:S01]  /*1050*/  SHF.R.U64 R6, R6, R28, R7 ;  /* 0x0000001c06067219 */ /* 0x010fe20000001207 */
[----:B--2---:R-:W-:Y:S01]  /*1060*/  VIADD R7, R25, 0xffffffff ;  /* 0xffffffff19077836 */ /* 0x004fe20000000000 */
[----:B------:R-:W-:Y:S01]  /*1070*/  LOP3.LUT R13, R32, R13, RZ, 0xc0, !PT ;  /* 0x0000000d200d7212 */ /* 0x000fe200078ec0ff */
[----:B------:R-:W-:Y:S02]  /*1080*/  IMAD.MOV R15, RZ, RZ, -R15 ;  /* 0x000000ffff0f7224 */ /* 0x000fe400078e0a0f */
[----:B------:R-:W-:Y:S01]  /*1090*/  IMAD.MOV R8, RZ, RZ, -R6 ;  /* 0x000000ffff087224 */ /* 0x000fe200078e0a06 */
[----:B------:R-:W-:Y:S01]  /*10a0*/  LOP3.LUT R7, R20, R7, RZ, 0xc0, !PT ;  /* 0x0000000714077212 */ /* 0x000fe200078ec0ff */
[----:B------:R-:W-:Y:S02]  /*10b0*/  IMAD R13, R12, R6, R13 ;  /* 0x000000060c0d7224 */ /* 0x000fe400078e020d */
[----:B------:R-:W-:Y:S02]  /*10c0*/  @P1 IMAD R2, R19, R15, R14 ;  /* 0x0000000f13021224 */ /* 0x000fe400078e020e */
[----:B0-----:R-:W-:-:S02]  /*10d0*/  IMAD R6, R8, R29, R22 ;  /* 0x0000001d08067224 */ /* 0x001fc400078e0216 */
[----:B------:R-:W-:Y:S02]  /*10e0*/  IMAD R2, R13, R30, R2 ;  /* 0x0000001e0d027224 */ /* 0x000fe400078e0202 */
[----:B------:R-:W-:Y:S02]  /*10f0*/  IMAD R19, R6, R25, R7 ;  /* 0x0000001906137224 */ /* 0x000fe400078e0207 */
[----:B------:R-:W-:-:S03]  /*1100*/  IMAD.MOV.U32 R8, RZ, RZ, 0x1 ;  /* 0x00000001ff087424 */ /* 0x000fc600078e00ff */
[----:B------:R-:W-:Y:S02]  /*1110*/  SEL R22, R19, R2, !P1 ;  /* 0x0000000213167207 */ /* 0x000fe40004800000 */
[----:B------:R-:W-:Y:S01]  /*1120*/  SEL R19, R2, R19, !P1 ;  /* 0x0000001302137207 */ /* 0x000fe20004800000 */
[----:B------:R-:W-:-:S07]  /*1130*/  IMAD.MOV.U32 R2, RZ, RZ, R31 ;  /* 0x000000ffff027224 */ /* 0x000fce00078e001f */
.L_x_10:
[----:B------:R-:W-:Y:S05]  /*1140*/  @!P2 BRA `(.L_x_13) ;  /* 0x000000380010a947 */ /* 0x000fea0003800000 */
[----:B------:R-:W-:-:S13]  /*1150*/  ISETP.GT.U32.AND P0, PT, R33, 0x1, PT ;  /* 0x000000012100780c */ /* 0x000fda0003f04070 */
[----:B------:R-:W-:Y:S05]  /*1160*/  @P0 EXIT ;  /* 0x000000000000094d */ /* 0x000fea0003800000 */
.L_x_14:
[----:B------:R-:W-:-:S08]  /*1170*/  NOP ;  /* 0x0000000000007918 */ /* 0x000fd00000000000 */
[----:B------:R-:W1:Y:S02]  /*1180*/  USETMAXREG.TRY_ALLOC.CTAPOOL UP0, 0xe8 ;  /* 0x000000e8000079c8 */ /* 0x000e640008000600 */
[----:B-1----:R-:W-:-:S13]  /*1190*/  PLOP3.LUT P0, PT, PT, PT, UP0, 0x80, 0x0 ;  /* 0x000000000000781c */ /* 0x002fda0003f0f008 */
[----:B------:R-:W-:Y:S05]  /*11a0*/  @!P0 BRA `(.L_x_14) ;  /* 0xfffffffc00f08947 */ /* 0x000fea000383ffff */
[----:B------:R-:W-:-:S13]  /*11b0*/  LOP3.LUT P0, RZ, R8, 0xff, RZ, 0xc0, !PT ;  /* 0x000000ff08ff7812 */ /* 0x000fda000780c0ff */
[----:B------:R-:W-:Y:S05]  /*11c0*/  @!P0 EXIT ;  /* 0x000000000000894d */ /* 0x000fea0003800000 */
[----:B------:R-:W1:Y:S01]  /*11d0*/  S2UR UR4, SR_CgaCtaId ;  /* 0x00000000000479c3 */ /* 0x000e620000008800 */
[----:B------:R-:W-:Y:S01]  /*11e0*/  VIADD R6, R5, 0xffffffff ;  /* 0xffffffff05067836 */ /* 0x000fe20000000000 */
[----:B------:R-:W-:Y:S01]  /*11f0*/  SHF.R.S32.HI R0, RZ, 0x1f, R3 ;  /* 0x0000001fff007819 */ /* 0x000fe20000011403 */
[----:B------:R-:W-:Y:S01]  /*1200*/  UMOV UR41, 0x400 ;  /* 0x0000040000297882 */ /* 0x000fe20000000000 */
[----:B------:R-:W-:Y:S01]  /*1210*/  UISETP.LT.AND UP0, UPT, UR40, 0x1, UPT ;  /* 0x000000012800788c */ /* 0x000fe2000bf01270 */
[----:B------:R-:W-:Y:S01]  /*1220*/  LOP3.LUT R70, R16, 0x1, RZ, 0xfc, !PT ;  /* 0x0000000110467812 */ /* 0x000fe200078efcff */
[----:B------:R-:W-:Y:S01]  /*1230*/  ULDC UR6, c[0x0][0x284] ;  /* 0x0000a10000067ab9 */ /* 0x000fe20000000800 */
[----:B------:R-:W-:Y:S01]  /*1240*/  R2UR UR42, R6 ;  /* 0x00000000062a72ca */ /* 0x000fe200000e0000 */
[----:B------:R-:W-:Y:S01]  /*1250*/  USEL UR43, UR40, 0x1, UP0 ;  /* 0x00000001282b7887 */ /* 0x000fe20008000000 */
[CC--:B------:R-:W-:Y:S01]  /*1260*/  LEA.HI R4, R0.reuse, R3.reuse, RZ, 0x2 ;  /* 0x0000000300047211 */ /* 0x0c0fe200078f10ff */
[----:B------:R-:W-:Y:S01]  /*1270*/  USHF.L.U32 UR46, UR40, 0x1, URZ ;  /* 0x00000001282e7899 */ /* 0x000fe2000800063f */
[----:B------:R-:W-:Y:S01]  /*1280*/  LEA.HI R0, R0, R3, RZ, 0x5 ;  /* 0x0000000300007211 */ /* 0x000fe200078f28ff */
[----:B------:R-:W-:Y:S01]  /*1290*/  UIADD3 UR43, -UR43, UR40, URZ ;  /* 0x000000282b2b7290 */ /* 0x000fe2000fffe13f */
[----:B------:R-:W-:-:S02]  /*12a0*/  SHF.R.S32.HI R58, RZ, 0x2, R4 ;  /* 0x00000002ff3a7819 */ /* 0x000fc40000011404 */
[----:B------:R-:W-:Y:S02]  /*12b0*/  SHF.R.S32.HI R5, RZ, 0x1f, R4 ;  /* 0x0000001fff057819 */ /* 0x000fe40000011404 */
[----:B------:R-:W-:Y:S02]  /*12c0*/  LOP3.LUT R60, R4, 0xfffffffc, RZ, 0xc0, !PT ;  /* 0xfffffffc043c7812 */ /* 0x000fe400078ec0ff */
[----:B------:R-:W-:Y:S01]  /*12d0*/  LEA.HI R5, R5, R58, RZ, 0x3 ;  /* 0x0000003a05057211 */ /* 0x000fe200078f18ff */
[----:B------:R-:W-:Y:S01]  /*12e0*/  USHF.L.U32 UR42, UR42, 0x3, URZ ;  /* 0x000000032a2a7899 */ /* 0x000fe2000800063f */
[----:B------:R-:W-:Y:S01]  /*12f0*/  ISETP.NE.AND P0, PT, R6, RZ, PT ;  /* 0x000000ff0600720c */ /* 0x000fe20003f05270 */
[----:B------:R-:W-:Y:S01]  /*1300*/  IMAD.IADD R60, R3, 0x1, -R60 ;  /* 0x00000001033c7824 */ /* 0x000fe200078e0a3c */
[----:B------:R-:W-:Y:S01]  /*1310*/  LOP3.LUT R5, R5, 0xfffffff8, RZ, 0xc0, !PT ;  /* 0xfffffff805057812 */ /* 0x000fe200078ec0ff */
[----:B-1----:R-:W-:Y:S01]  /*1320*/  ULEA UR41, UR4, UR41, 0x18 ;  /* 0x0000002904297291 */ /* 0x002fe2000f8ec03f */
[----:B------:R-:W-:Y:S01]  /*1330*/  SEL R71, RZ, 0x1, P0 ;  /* 0x00000001ff477807 */ /* 0x000fe20000000000 */
[----:B------:R-:W-:-:S02]  /*1340*/  IMAD.U32 R62, RZ, RZ, UR42 ;  /* 0x0000002aff3e7e24 */ /* 0x000fc4000f8e00ff */
[----:B------:R-:W-:Y:S01]  /*1350*/  UIADD3 UR47, UR41, 0x40, URZ ;  /* 0x00000040292f7890 */ /* 0x000fe2000fffe03f */
[----:B------:R-:W-:Y:S01]  /*1360*/  IMAD.IADD R58, R58, 0x1, -R5 ;  /* 0x000000013a3a7824 */ /* 0x000fe200078e0a05 */
[----:B------:R-:W-:Y:S01]  /*1370*/  UIADD3 UR4, UR41, 0x100, URZ ;  /* 0x0000010029047890 */ /* 0x000fe2000fffe03f */
[----:B------:R-:W-:Y:S01]  /*1380*/  SHF.R.S32.HI R5, RZ, 0x5, R0 ;  /* 0x00000005ff057819 */ /* 0x000fe20000011400 */
[----:B------:R-:W-:Y:S01]  /*1390*/  UIADD3 UR5, UR41, 0x6100, URZ ;  /* 0x0000610029057890 */ /* 0x000fe2000fffe03f */
[C---:B------:R-:W-:Y:S01]  /*13a0*/  LOP3.LUT R64, R62.reuse, 0x8, RZ, 0xc0, !PT ;  /* 0x000000083e407812 */ /* 0x040fe200078ec0ff */
[----:B------:R-:W-:Y:S01]  /*13b0*/  USHF.R.U32.HI UR4, URZ, 0x4, UR4 ;  /* 0x000000043f047899 */ /* 0x000fe20008011604 */
[--C-:B------:R-:W-:Y:S01]  /*13c0*/  SHF.R.S32.HI R59, RZ, 0x1f, R58.reuse ;  /* 0x0000001fff3b7819 */ /* 0x100fe2000001143a */
[----:B------:R-:W-:Y:S01]  /*13d0*/  USHF.R.U32.HI UR5, URZ, 0x4, UR5 ;  /* 0x000000043f057899 */ /* 0x000fe20008011605 */
[C-C-:B------:R-:W-:Y:S01]  /*13e0*/  IMAD R65, R5.reuse, -0x10, -R58.reuse ;  /* 0xfffffff005417824 */ /* 0x140fe200078e0a3a */
[----:B------:R-:W-:Y:S01]  /*13f0*/  ULOP3.LUT UR4, UR4, 0x3fff, URZ, 0xc0, !UPT ;  /* 0x00003fff04047892 */ /* 0x000fe2000f8ec03f */
[----:B------:R-:W-:Y:S01]  /*1400*/  IMAD.U32 R61, RZ, RZ, UR47 ;  /* 0x0000002fff3d7e24 */ /* 0x000fe2000f8e00ff */
[----:B------:R-:W-:Y:S01]  /*1410*/  ULOP3.LUT UR5, UR5, 0x3fff, URZ, 0xc0, !UPT ;  /* 0x00003fff05057892 */ /* 0x000fe2000f8ec03f */
[----:B------:R-:W-:Y:S01]  /*1420*/  IMAD.WIDE R58, R5, 0x10, R58 ;  /* 0x00000010053a7825 */ /* 0x000fe200078e023a */
[----:B------:R-:W-:Y:S01]  /*1430*/  LOP3.LUT R62, R62, 0x8, RZ, 0xc, !PT ;  /* 0x000000083e3e7812 */ /* 0x000fe200078e0cff */
[----:B------:R-:W-:Y:S01]  /*1440*/  ULOP3.LUT UR44, UR4, 0x10000, URZ, 0xfc, !UPT ;  /* 0x00010000042c7892 */ /* 0x000fe2000f8efc3f */
[----:B------:R-:W-:Y:S01]  /*1450*/  LOP3.LUT R64, R64, 0x18, RZ, 0x3c, !PT ;  /* 0x0000001840407812 */ /* 0x000fe200078e3cff */
[----:B------:R-:W-:Y:S01]  /*1460*/  VIADD R63, R61, UR42 ;  /* 0x0000002a3d3f7c36 */ /* 0x000fe20008000000 */
[----:B------:R-:W-:Y:S01]  /*1470*/  ULOP3.LUT UR45, UR5, 0x10000, URZ, 0xfc, !UPT ;  /* 0x00010000052d7892 */ /* 0x000fe2000f8efc3f */
[----:B------:R-:W-:-:S11]  /*1480*/  VIADD R65, R65, UR6 ;  /* 0x0000000641417c36 */ /* 0x000fd60008000000 */
.L_x_98:
[----:B------:R-:W-:Y:S01]  /*1490*/  SHF.L.U32 R0, R71, 0x1f, RZ ;  /* 0x0000001f47007819 */ /* 0x000fe200000006ff */
[----:B------:R-:W-:Y:S02]  /*14a0*/  ULDC UR4, c[0x0][0x28c] ;  /* 0x0000a30000047ab9 */ /* 0x000fe40000000800 */
[----:B------:R-:W-:Y:S01]  /*14b0*/  ISETP.LT.AND P1, PT, RZ, UR4, PT ;  /* 0x00000004ff007c0c */ /* 0x000fe2000bf21270 */
[----:B-1----:R-:W1:Y:S02]  /*14c0*/  SYNCS.PHASECHK.TRANS64.TRYWAIT P0, [R61+UR42], R0 ;  /* 0x000000003d0075a7 */ /* 0x002e64000800016a */
[----:B-1-34-:R-:W-:Y:S10]  /*14d0*/  @!P0 BRA `(.L_x_15) ;  /* 0x0000004000f88947 */ /* 0x01aff40003800000 */
.L_x_119:
[----:B------:R-:W-:Y:S05]  /*14e0*/  @P1 BRA `(.L_x_16) ;  /* 0x0000000000401947 */ /* 0x000fea0003800000 */
[----:B-1----:R-:W-:Y:S01]  /*14f0*/  MOV R0, 0x0 ;  /* 0x0000000000007802 */ /* 0x002fe20000000f00 */
[----:B------:R-:W-:Y:S01]  /*1500*/  ULDC.64 UR4, c[0x4][0x68] ;  /* 0x01001a0000047ab9 */ /* 0x000fe20000000a00 */
[----:B------:R-:W-:Y:S01]  /*1510*/  ULDC.64 UR6, c[0x4][0x8] ;  /* 0x0100020000067ab9 */ /* 0x000fe20000000a00 */
[----:B------:R-:W-:Y:S01]  /*1520*/  IMAD.U32 R4, RZ, RZ, UR4 ;  /* 0x00000004ff047e24 */ /* 0x000fe2000f8e00ff */
[----:B------:R1:W2:Y:S01]  /*1530*/  LDC.64 R14, c[0x4][R0] ;  /* 0x01000000000e7b82 */ /* 0x0002a20000000a00 */
[----:B------:R-:W-:Y:S01]  /*1540*/  IMAD.U32 R5, RZ, RZ, UR5 ;  /* 0x00000005ff057e24 */ /* 0x000fe2000f8e00ff */
[----:B------:R-:W-:Y:S01]  /*1550*/  ULDC.64 UR4, c[0x4][0x70] ;  /* 0x01001c0000047ab9 */ /* 0x000fe20000000a00 */
[----:B------:R-:W-:Y:S02]  /*1560*/  IMAD.U32 R10, RZ, RZ, UR6 ;  /* 0x00000006ff0a7e24 */ /* 0x000fe4000f8e00ff */
[----:B------:R-:W-:Y:S02]  /*1570*/  IMAD.U32 R6, RZ, RZ, UR4 ;  /* 0x00000004ff067e24 */ /* 0x000fe4000f8e00ff */
[----:B------:R-:W-:-:S02]  /*1580*/  IMAD.U32 R7, RZ, RZ, UR5 ;  /* 0x00000005ff077e24 */ /* 0x000fc4000f8e00ff */
[----:B------:R-:W-:Y:S02]  /*1590*/  IMAD.U32 R11, RZ, RZ, UR7 ;  /* 0x00000007ff0b7e24 */ /* 0x000fe4000f8e00ff */
[----:B------:R-:W-:Y:S02]  /*15a0*/  IMAD.MOV.U32 R8, RZ, RZ, 0x1e1 ;  /* 0x000001e1ff087424 */ /* 0x000fe400078e00ff */
[----:B0-----:R-:W-:Y:S02]  /*15b0*/  IMAD.MOV.U32 R12, RZ, RZ, 0x1 ;  /* 0x00000001ff0c7424 */ /* 0x001fe400078e00ff */
[----:B-1----:R-:W-:-:S07]  /*15c0*/  IMAD.MOV.U32 R13, RZ, RZ, RZ ;  /* 0x000000ffff0d7224 */ /* 0x002fce00078e00ff */
[----:B------:R-:W-:-:S07]  /*15d0*/  LEPC R20, `(.L_x_16) ;  /* 0x000000001014794e */ /* 0x000fce0000000000 */
[----:B--2--5:R-:W-:Y:S05]  /*15e0*/  CALL.ABS.NOINC R14 ;  /* 0x000000000e007343 */ /* 0x024fea0003c00000 */
.L_x_16:
[----:B------:R-:W-:-:S13]  /*15f0*/  ISETP.NE.AND P0, PT, R70, 0x3, PT ;  /* 0x000000034600780c */ /* 0x000fda0003f05270 */
[----:B------:R-:W-:Y:S05]  /*1600*/  @!P0 BRA `(.L_x_17) ;  /* 0x0000000000048947 */ /* 0x000fea0003800000 */
[----:B------:R-:W-:Y:S01]  /*1610*/  BPT.TRAP 0x1 ;  /* 0x000000040000795c */ /* 0x000fe20000300000 */
.L_x_17:
[----:B------:R-:W-:Y:S02]  /*1620*/  IMAD.U32 R3, RZ, RZ, UR38 ;  /* 0x00000026ff037e24 */ /* 0x000fe4000f8e00ff */
[----:B-1----:R-:W-:-:S03]  /*1630*/  IMAD.U32 R0, RZ, RZ, UR39 ;  /* 0x00000027ff007e24 */ /* 0x002fc6000f8e00ff */
[----:B------:R-:W-:Y:S02]  /*1640*/  LEA R3, R3, UR41, 0x3 ;  /* 0x0000002903037c11 */ /* 0x000fe4000f8e18ff */
[----:B------:R-:W-:-:S04]  /*1650*/  SHF.L.U32 R0, R0, 0x1f, RZ ;  /* 0x0000001f00007819 */ /* 0x000fc800000006ff */
[----:B------:R1:W2:Y:S01]  /*1660*/  SYNCS.PHASECHK.TRANS64.TRYWAIT P1, [R3+URZ], R0 ;  /* 0x00000000030075a7 */ /* 0x0002a2000802017f */
[----:B------:R-:W-:Y:S05]  /*1670*/  @!P0 BRA `(.L_x_18) ;  /* 0x0000000000048947 */ /* 0x000fea0003800000 */
[----:B------:R-:W-:Y:S01]  /*1680*/  BPT.TRAP 0x1 ;  /* 0x000000040000795c */ /* 0x000fe20000300000 */
.L_x_18:
[----:B--2---:R-:W-:Y:S05]  /*1690*/  @P1 BRA `(.L_x_19) ;  /* 0x0000000000081947 */ /* 0x004fea0003800000 */
[----:B------:R-:W2:Y:S02]  /*16a0*/  SYNCS.PHASECHK.TRANS64.TRYWAIT P1, [R3+URZ], R0 ;  /* 0x00000000030075a7 */ /* 0x000ea4000802017f */
[----:B--2---:R-:W-:Y:S05]  /*16b0*/  @!P1 BRA `(.L_x_20) ;  /* 0x0000004000949947 */ /* 0x004fea0003800000 */
.L_x_19:
[----:B------:R-:W-:Y:S05]  /*16c0*/  WARPSYNC.ALL ;  /* 0x0000000000007948 */ /* 0x000fea0003800000 */
[----:B------:R-:W-:Y:S01]  /*16d0*/  ULEA UR8, UR38, UR44, 0x9 ;  /* 0x0000002c26087291 */ /* 0x000fe2000f8e483f */
[----:B------:R-:W-:Y:S01]  /*16e0*/  WARPGROUP.ARRIVE ;  /* 0x00000000000079c5 */ /* 0x000fe20000000000 */
[----:B------:R-:W-:Y:S01]  /*16f0*/  ULEA UR9, UR38, UR45, 0x9 ;  /* 0x0000002d26097291 */ /* 0x000fe2000f8e483f */
[----:B-12---:R-:W-:Y:S01]  /*1700*/  IMAD.U32 R0, RZ, RZ, UR43 ;  /* 0x0000002bff007e24 */ /* 0x006fe2000f8e00ff */
[----:B------:R-:W-:Y:S01]  /*1710*/  UMOV UR5, 0x40000040 ;  /* 0x4000004000057882 */ /* 0x000fe20000000000 */
[----:B------:R-:W-:-:S02]  /*1720*/  UMOV UR7, 0x40000040 ;  /* 0x4000004000077882 */ /* 0x000fc40000000000 */
[----:B------:R-:W-:Y:S01]  /*1730*/  UMOV UR4, UR8 ;  /* 0x0000000800047c82 */ /* 0x000fe20008000000 */
[----:B------:R-:W-:Y:S01]  /*1740*/  ISETP.GE.AND P1, PT, R0, 0x1, PT ;  /* 0x000000010000780c */ /* 0x000fe20003f26270 */
[----:B------:R-:W-:Y:S02]  /*1750*/  UMOV UR6, UR9 ;  /* 0x0000000900067c82 */ /* 0x000fe40008000000 */
[----:B------:R-:W-:Y:S01]  /*1760*/  HGMMA.64x64x16.F32 R24, gdesc[UR4], RZ, !UPT, gsb0 ;  /* 0x00e00000041879f0 */ /* 0x000fe2000c0008ff */
[----:B------:R-:W-:Y:S02]  /*1770*/  UIADD3 UR4, UR8, 0x2, URZ ;  /* 0x0000000208047890 */ /* 0x000fe4000fffe03f */
[----:B------:R-:W-:Y:S01]  /*1780*/  UIADD3 UR6, UR9, 0x2, URZ ;  /* 0x0000000209067890 */ /* 0x000fe2000fffe03f */
[----:B------:R-:W-:Y:S01]  /*1790*/  UMOV UR5, 0x40000040 ;  /* 0x4000004000057882 */ /* 0x000fe20000000000 */
[----:B------:R-:W-:Y:S01]  /*17a0*/  UMOV UR7, 0x40000040 ;  /* 0x4000004000077882 */ /* 0x000fe20000000000 */
[----:B------:R-:W-:-:S02]  /*17b0*/  WARPGROUP.DEPBAR.LE gsb0, 0x0 ;  /* 0x00008000000079c5 */ /* 0x000fc40000010000 */
[----:B------:R-:W-:-:S06]  /*17c0*/  WARPGROUP.ARRIVE ;  /* 0x00000000000079c5 */ /* 0x000fcc0000000000 */
[----:B------:R-:W-:Y:S01]  /*17d0*/  HGMMA.64x64x16.F32 R24, gdesc[UR4], R24, gsb0 ;  /* 0x00e00000041879f0 */ /* 0x000fe20008000818 */
[----:B------:R-:W-:Y:S02]  /*17e0*/  UIADD3 UR4, UR8, 0x4, URZ ;  /* 0x0000000408047890 */ /* 0x000fe4000fffe03f */
[----:B------:R-:W-:Y:S01]  /*17f0*/  UIADD3 UR6, UR9, 0x4, URZ ;  /* 0x0000000409067890 */ /* 0x000fe2000fffe03f */
[----:B------:R-:W-:Y:S01]  /*1800*/  UMOV UR5, 0x40000040 ;  /* 0x4000004000057882 */ /* 0x000fe20000000000 */
[----:B------:R-:W-:Y:S01]  /*1810*/  UMOV UR7, 0x40000040 ;  /* 0x4000004000077882 */ /* 0x000fe20000000000 */
[----:B------:R-:W-:Y:S02]  /*1820*/  WARPGROUP.DEPBAR.LE gsb0, 0x0 ;  /* 0x00008000000079c5 */ /* 0x000fe40000010000 */
        /* <DEDUP_REMOVED lines=8> */
[----:B------:R-:W-:Y:S03]  /*18b0*/  HGMMA.64x64x16.F32 R24, gdesc[UR4], R24, gsb0 ;  /* 0x00e00000041879f0 */ /* 0x000fe60008000818 */
[----:B------:R-:W-:Y:S02]  /*18c0*/  WARPGROUP.DEPBAR.LE gsb0, 0x0 ;  /* 0x00008000000079c5 */ /* 0x000fe40000010000 */
[----:B------:R-:W-:Y:S05]  /*18d0*/  @!P1 BRA `(.L_x_21) ;  /* 0x0000000400109947 */ /* 0x000fea0003800000 */
[----:B------:R-:W-:Y:S01]  /*18e0*/  UIADD3 UR4, UR38, 0x1, URZ ;  /* 0x0000000126047890 */ /* 0x000fe2000fffe03f */
[----:B------:R-:W-:Y:S01]  /*18f0*/  IMAD.U32 R0, RZ, RZ, UR43 ;  /* 0x0000002bff007e24 */ /* 0x000fe2000f8e00ff */
[----:B------:R-:W-:Y:S02]  /*1900*/  UMOV UR9, UR38 ;  /* 0x0000002600097c82 */ /* 0x000fe40008000000 */
[----:B------:R-:W-:-:S04]  /*1910*/  UISETP.NE.AND UP0, UPT, UR4, 0x3, UPT ;  /* 0x000000030400788c */ /* 0x000fc8000bf05270 */
[----:B------:R-:W-:Y:S02]  /*1920*/  USEL UR5, URZ, 0x1, UP0 ;  /* 0x000000013f057887 */ /* 0x000fe40008000000 */
[----:B------:R-:W-:Y:S02]  /*1930*/  USEL UR8, UR4, URZ, UP0 ;  /* 0x0000003f04087287 */ /* 0x000fe40008000000 */
[----:B------:R-:W-:-:S06]  /*1940*/  ULOP3.LUT UR5, UR39, UR5, URZ, 0x3c, !UPT ;  /* 0x0000000527057292 */ /* 0x000fcc000f8e3c3f */
[----:B------:R-:W-:-:S07]  /*1950*/  IMAD.U32 R5, RZ, RZ, UR5 ;  /* 0x00000005ff057e24 */ /* 0x000fce000f8e00ff */
.L_x_28:
[----:B-12---:R-:W-:Y:S05]  /*1960*/  @!P0 BRA `(.L_x_22) ;  /* 0x0000000000048947 */ /* 0x006fea0003800000 */
[----:B------:R-:W-:Y:S01]  /*1970*/  BPT.TRAP 0x1 ;  /* 0x000000040000795c */ /* 0x000fe20000300000 */
.L_x_22:
[----:B------:R-:W-:Y:S01]  /*1980*/  ULEA UR4, UR8, UR41, 0x3 ;  /* 0x0000002908047291 */ /* 0x000fe2000f8e183f */
[----:B------:R-:W-:-:S08]  /*1990*/  SHF.L.U32 R3, R5, 0x1f, RZ ;  /* 0x0000001f05037819 */ /* 0x000fd000000006ff */
[----:B------:R1:W2:Y:S01]  /*19a0*/  SYNCS.PHASECHK.TRANS64.TRYWAIT P1, [UR4], R3 ;  /* 0x00000003ff0075a7 */ /* 0x0002a20008020144 */
[----:B------:R-:W-:Y:S05]  /*19b0*/  @!P0 BRA `(.L_x_23) ;  /* 0x0000000000048947 */ /* 0x000fea0003800000 */
[----:B------:R-:W-:Y:S01]  /*19c0*/  BPT.TRAP 0x1 ;  /* 0x000000040000795c */ /* 0x000fe20000300000 */
.L_x_23:
[----:B--2---:R-:W-:Y:S05]  /*19d0*/  @P1 BRA `(.L_x_24) ;  /* 0x0000000000081947 */ /* 0x004fea0003800000 */
[----:B------:R-:W2:Y:S02]  /*19e0*/  SYNCS.PHASECHK.TRANS64.TRYWAIT P1, [UR4], R3 ;  /* 0x00000003ff0075a7 */ /* 0x000ea40008020144 */
[----:B--2---:R-:W-:Y:S05]  /*19f0*/  @!P1 BRA `(.L_x_25) ;  /* 0x0000003c00d89947 */ /* 0x004fea0003800000 */
.L_x_24:
[----:B------:R-:W-:Y:S01]  /*1a00*/  ULEA UR10, UR8, UR44, 0x9 ;  /* 0x0000002c080a7291 */ /* 0x000fe2000f8e483f */
[----:B------:R-:W-:Y:S01]  /*1a10*/  WARPGROUP.ARRIVE ;  /* 0x00000000000079c5 */ /* 0x000fe20000000000 */
[----:B------:R-:W-:Y:S01]  /*1a20*/  ULEA UR11, UR8, UR45, 0x9 ;  /* 0x0000002d080b7291 */ /* 0x000fe2000f8e483f */
[----:B------:R-:W-:Y:S01]  /*1a30*/  UMOV UR5, 0x40000040 ;  /* 0x4000004000057882 */ /* 0x000fe20000000000 */
[----:B------:R-:W-:-:S03]  /*1a40*/  UMOV UR7, 0x40000040 ;  /* 0x4000004000077882 */ /* 0x000fc60000000000 */
[----:B------:R-:W-:Y:S02]  /*1a50*/  UMOV UR4, UR10 ;  /* 0x0000000a00047c82 */ /* 0x000fe40008000000 */
[----:B------:R-:W-:Y:S02]  /*1a60*/  UMOV UR6, UR11 ;  /* 0x0000000b00067c82 */ /* 0x000fe40008000000 */
[----:B------:R-:W-:Y:S01]  /*1a70*/  HGMMA.64x64x16.F32 R24, gdesc[UR4], R24, gsb0 ;  /* 0x00e00000041879f0 */ /* 0x000fe20008000818 */
        /* <DEDUP_REMOVED lines=23> */
[----:B------:R-:W-:Y:S01]  /*1bf0*/  BPT.TRAP 0x1 ;  /* 0x000000040000795c */ /* 0x000fe20000300000 */
.L_x_26:
[----:B------:R-:W-:Y:S01]  /*1c00*/  ULEA UR4, UR9, UR41, 0x3 ;  /* 0x0000002909047291 */ /* 0x000fe2000f8e183f */
[----:B------:R-:W-:-:S03]  /*1c10*/  ISETP.GT.U32.AND P1, PT, R16, 0x1, PT ;  /* 0x000000011000780c */ /* 0x000fc60003f24070 */
[----:B------:R-:W-:-:S04]  /*1c20*/  UIADD3 UR4, UR4, 0x18, URZ ;  /* 0x0000001804047890 */ /* 0x000fc8000fffe03f */
[----:B------:R-:W-:-:S09]  /*1c30*/  UPRMT UR4, URZ, 0x654, UR4 ;  /* 0x000006543f047896 */ /* 0x000fd20008000004 */
[----:B------:R-:W-:Y:S01]  /*1c40*/  SYNCS.ARRIVE.TRANS64.RED.A1T0 RZ, [UR4], RZ ;  /* 0x000000ffffff79a7 */ /* 0x000fe20008100404 */
[----:B------:R-:W-:Y:S05]  /*1c50*/  @P1 BRA `(.L_x_27) ;  /* 0x0000000000041947 */ /* 0x000fea0003800000 */
[----:B------:R-:W-:Y:S01]  /*1c60*/  BPT.TRAP 0x1 ;  /* 0x000000040000795c */ /* 0x000fe20000300000 */
.L_x_27:
[----:B------:R-:W-:Y:S01]  /*1c70*/  UIADD3 UR8, UR8, 0x1, URZ ;  /* 0x0000000108087890 */ /* 0x000fe2000fffe03f */
[C---:B------:R-:W-:Y:S01]  /*1c80*/  ISETP.GT.AND P1, PT, R0.reuse, 0x1, PT ;  /* 0x000000010000780c */ /* 0x040fe20003f24270 */
[----:B------:R-:W-:Y:S01]  /*1c90*/  UIADD3 UR9, UR9, 0x1, URZ ;  /* 0x0000000109097890 */ /* 0x000fe2000fffe03f */
[----:B------:R-:W-:Y:S01]  /*1ca0*/  VIADD R0, R0, 0xffffffff ;  /* 0xffffffff00007836 */ /* 0x000fe20000000000 */
[----:B------:R-:W-:Y:S02]  /*1cb0*/  UISETP.NE.AND UP0, UPT, UR8, 0x3, UPT ;  /* 0x000000030800788c */ /* 0x000fe4000bf05270 */
[----:B------:R-:W-:Y:S02]  /*1cc0*/  UISETP.NE.AND UP1, UPT, UR9, 0x3, UPT ;  /* 0x000000030900788c */ /* 0x000fe4000bf25270 */
[----:B------:R-:W-:Y:S02]  /*1cd0*/  USEL UR4, URZ, 0x1, UP0 ;  /* 0x000000013f047887 */ /* 0x000fe40008000000 */
[----:B------:R-:W-:-:S02]  /*1ce0*/  USEL UR8, UR8, URZ, UP0 ;  /* 0x0000003f08087287 */ /* 0x000fc40008000000 */
[----:B------:R-:W-:Y:S02]  /*1cf0*/  USEL UR9, UR9, URZ, UP1 ;  /* 0x0000003f09097287 */ /* 0x000fe40008800000 */
[----:B------:R-:W-:Y:S01]  /*1d00*/  LOP3.LUT R5, R5, UR4, RZ, 0x3c, !PT ;  /* 0x0000000405057c12 */ /* 0x000fe2000f8e3cff */
[----:B------:R-:W-:Y:S09]  /*1d10*/  @P1 BRA `(.L_x_28) ;  /* 0xfffffffc00101947 */ /* 0x000ff2000383ffff */
.L_x_21:
[----:B------:R-:W3:Y:S01]  /*1d20*/  LDC R0, c[0x0][0x28c] ;  /* 0x0000a300ff007b82 */ /* 0x000ee20000000800 */
[----:B------:R4:W-:Y:S01]  /*1d30*/  SYNCS.ARRIVE.TRANS64.A1T0 RZ, [R62+UR47], RZ ;  /* 0x000000ff3eff79a7 */ /* 0x0009e2000810002f */
[----:B---3--:R-:W-:-:S13]  /*1d40*/  ISETP.GE.AND P1, PT, R0, 0x1, PT ;  /* 0x000000010000780c */ /* 0x008fda0003f26270 */
[----:B----4-:R-:W-:Y:S05]  /*1d50*/  @!P1 BRA `(.L_x_29) ;  /* 0x0000000000349947 */ /* 0x010fea0003800000 */
[----:B------:R-:W-:Y:S05]  /*1d60*/  @!P0 BRA `(.L_x_30) ;  /* 0x0000000000048947 */ /* 0x000fea0003800000 */
[----:B------:R-:W-:Y:S01]  /*1d70*/  BPT.TRAP 0x1 ;  /* 0x000000040000795c */ /* 0x000fe20000300000 */
.L_x_30:
[----:B------:R-:W-:Y:S01]  /*1d80*/  UIADD3 UR6, UR43, UR38, URZ ;  /* 0x000000262b067290 */ /* 0x000fe2000fffe03f */
[----:B------:R-:W-:-:S03]  /*1d90*/  ISETP.GT.U32.AND P0, PT, R16, 0x1, PT ;  /* 0x000000011000780c */ /* 0x000fc60003f04070 */
[----:B------:R-:W-:-:S04]  /*1da0*/  UIMAD.WIDE.U32 UR4, UR6, -0x55555555, URZ ;  /* 0xaaaaaaab060478a5 */ /* 0x000fc8000f8e003f */
[----:B------:R-:W-:-:S04]  /*1db0*/  USHF.R.U32.HI UR4, URZ, 0x1, UR5 ;  /* 0x000000013f047899 */ /* 0x000fc80008011605 */
[----:B------:R-:W-:-:S04]  /*1dc0*/  UIMAD UR6, UR4, -0x3, UR6 ;  /* 0xfffffffd040678a4 */ /* 0x000fc8000f8e0206 */
[----:B------:R-:W-:-:S04]  /*1dd0*/  ULEA UR6, UR6, UR41, 0x3 ;  /* 0x0000002906067291 */ /* 0x000fc8000f8e183f */
[----:B------:R-:W-:-:S04]  /*1de0*/  UIADD3 UR6, UR6, 0x18, URZ ;  /* 0x0000001806067890 */ /* 0x000fc8000fffe03f */
[----:B------:R-:W-:-:S09]  /*1df0*/  UPRMT UR6, URZ, 0x654, UR6 ;  /* 0x000006543f067896 */ /* 0x000fd20008000006 */
[----:B------:R-:W-:Y:S01]  /*1e00*/  SYNCS.ARRIVE.TRANS64.RED.A1T0 RZ, [UR6], RZ ;  /* 0x000000ffffff79a7 */ /* 0x000fe20008100406 */
[----:B------:R-:W-:Y:S05]  /*1e10*/  @P0 BRA `(.L_x_29) ;  /* 0x0000000000040947 */ /* 0x000fea0003800000 */
[----:B------:R-:W-:Y:S01]  /*1e20*/  BPT.TRAP 0x1 ;  /* 0x000000040000795c */ /* 0x000fe20000300000 */
.L_x_29:
[----:B------:R-:W-:Y:S01]  /*1e30*/  SHF.L.U32 R0, R71, 0x1f, RZ ;  /* 0x0000001f47007819 */ /* 0x000fe200000006ff */
[----:B------:R-:W-:Y:S01]  /*1e40*/  UIADD3 UR38, UR46, UR38, URZ ;  /* 0x000000262e267290 */ /* 0x000fe2000fffe03f */
[----:B------:R-:W3:Y:S01]  /*1e50*/  LDC R7, c[0x0][0x288] ;  /* 0x0000a200ff077b82 */ /* 0x000ee20000000800 */
[----:B------:R-:W-:Y:S01]  /*1e60*/  UISETP.GE.U32.AND UP1, UPT, UR46, 0x3, UPT ;  /* 0x000000032e00788c */ /* 0x000fe2000bf26070 */
[----:B------:R-:W-:Y:S01]  /*1e70*/  IMAD.SHL.U32 R8, R60, 0x2, RZ ;  /* 0x000000023c087824 */ /* 0x000fe200078e00ff */
[----:B------:R-:W-:Y:S02]  /*1e80*/  UISETP.GT.U32.AND UP0, UPT, UR38, 0x2, UPT ;  /* 0x000000022600788c */ /* 0x000fe4000bf04070 */
[----:B------:R-:W-:Y:S02]  /*1e90*/  UIMAD.WIDE.U32 UR4, UR38, -0x55555555, URZ ;  /* 0xaaaaaaab260478a5 */ /* 0x000fe4000f8e003f */
[----:B------:R-:W-:Y:S01]  /*1ea0*/  UISETP.LT.U32.AND UP0, UPT, UR46, 0x3, UP0 ;  /* 0x000000032e00788c */ /* 0x000fe20008701070 */
[----:B------:R-:W4:Y:S01]  /*1eb0*/  SYNCS.PHASECHK.TRANS64.TRYWAIT P0, [R61+UR42+0x10], R0 ;  /* 0x000010003d0075a7 */ /* 0x000f22000800016a */
[----:B------:R-:W-:Y:S01]  /*1ec0*/  USHF.R.U32.HI UR4, URZ, 0x1, UR5 ;  /* 0x000000013f047899 */ /* 0x000fe20008011605 */
[----:B------:R-:W-:Y:S01]  /*1ed0*/  SHF.R.S32.HI R9, RZ, 0x1f, R8 ;  /* 0x0000001fff097819 */ /* 0x000fe20000011408 */
[----:B------:R-:W-:-:S02]  /*1ee0*/  USEL UR6, URZ, 0x1, !UP0 ;  /* 0x000000013f067887 */ /* 0x000fc4000c000000 */
[----:B------:R-:W-:Y:S02]  /*1ef0*/  UIMAD UR38, UR4, -0x3, UR38 ;  /* 0xfffffffd042678a4 */ /* 0x000fe4000f8e0226 */
[----:B------:R-:W-:-:S04]  /*1f00*/  ULOP3.LUT UR39, UR39, UR6, URZ, 0x3c, !UPT ;  /* 0x0000000627277292 */ /* 0x000fc8000f8e3c3f */
[----:B------:R-:W-:Y:S01]  /*1f10*/  @UP1 ULOP3.LUT UR39, UR39, 0x1, UR4, 0x78, !UPT ;  /* 0x0000000127271892 */ /* 0x000fe2000f8e7804 */
[----:B---34-:R-:W-:Y:S11]  /*1f20*/  @!P0 BRA `(.L_x_31) ;  /* 0x0000003800a48947 */ /* 0x018ff60003800000 */
.L_x_120:
[----:B---3--:R-:W-:Y:S01]  /*1f30*/  IMAD.SHL.U32 R0, R19, 0x40, RZ ;  /* 0x0000004013007824 */ /* 0x008fe200078e00ff */
[----:B------:R-:W-:Y:S01]  /*1f40*/  ULDC UR6, c[0x0][0x284] ;  /* 0x0000a10000067ab9 */ /* 0x000fe20000000800 */
[----:B------:R-:W-:Y:S01]  /*1f50*/  IMAD.SHL.U32 R14, R22, 0x40, RZ ;  /* 0x00000040160e7824 */ /* 0x000fe200078e00ff */
[----:B------:R-:W-:Y:S01]  /*1f60*/  SHF.R.S32.HI R11, RZ, 0x1f, R2 ;  /* 0x0000001fff0b7819 */ /* 0x000fe20000011402 */
[----:B------:R-:W-:Y:S01]  /*1f70*/  ULDC.64 UR4, c[0x0][0x5d0] ;  /* 0x0001740000047ab9 */ /* 0x000fe20000000a00 */
[----:B------:R-:W-:Y:S01]  /*1f80*/  ISETP.GE.AND P0, PT, R0, UR6, PT ;  /* 0x0000000600007c0c */ /* 0x000fe2000bf06270 */
[----:B--2---:R-:W-:Y:S01]  /*1f90*/  IMAD.WIDE.U32 R4, R2, UR4, R8 ;  /* 0x0000000402047c25 */ /* 0x004fe2000f8e0008 */
[----:B------:R-:W-:Y:S02]  /*1fa0*/  SHF.R.S32.HI R15, RZ, 0x1f, R14 ;  /* 0x0000001fff0f7819 */ /* 0x000fe4000001140e */
[C---:B------:R-:W-:Y:S01]  /*1fb0*/  ISETP.GE.OR P0, PT, R14.reuse, R7, P0 ;  /* 0x000000070e00720c */ /* 0x040fe20000706670 */
[----:B-1----:R-:W-:Y:S01]  /*1fc0*/  IMAD R3, R11, UR4, RZ ;  /* 0x000000040b037c24 */ /* 0x002fe2000f8e02ff */
[----:B------:R-:W-:-:S03]  /*1fd0*/  IADD3 R4, P1, R14, R4, RZ ;  /* 0x000000040e047210 */ /* 0x000fc60007f3e0ff */
[----:B------:R-:W-:-:S05]  /*1fe0*/  IMAD R3, R2, UR5, R3 ;  /* 0x0000000502037c24 */ /* 0x000fca000f8e0203 */
[----:B------:R-:W-:-:S03]  /*1ff0*/  IADD3.X R5, R15, R5, R3, P1, !PT ;  /* 0x000000050f057210 */ /* 0x000fc60000ffe403 */
[----:B------:R-:W-:Y:S05]  /*2000*/  @P0 BRA `(.L_x_32) ;  /* 0x0000002000b00947 */ /* 0x000fea0003800000 */
[----:B------:R-:W1:Y:S01]  /*2010*/  LDC.64 R74, c[0x0][0x5c8] ;  /* 0x00017200ff4a7b82 */ /* 0x000e620000000a00 */
[----:B-----5:R-:W-:Y:S01]  /*2020*/  FSETP.NEU.AND P0, PT, R57, RZ, PT ;  /* 0x000000ff3900720b */ /* 0x020fe20003f0d000 */
[----:B------:R-:W-:Y:S01]  /*2030*/  IMAD R3, R60, -0x2, R7 ;  /* 0xfffffffe3c037824 */ /* 0x000fe200078e0207 */
[----:B------:R-:W-:Y:S01]  /*2040*/  BSSY B0, `(.L_x_32) ;  /* 0x0000228000007945 */ /* 0x000fe20003800000 */
[----:B------:R-:W-:-:S04]  /*2050*/  IMAD.WIDE R66, R19, 0x40, R58 ;  /* 0x0000004013427825 */ /* 0x000fc800078e023a */
[----:B------:R-:W-:Y:S02]  /*2060*/  IMAD.IADD R3, R3, 0x1, -R14 ;  /* 0x0000000103037824 */ /* 0x000fe400078e0a0e */
[----:B------:R-:W-:-:S03]  /*2070*/  IMAD.IADD R0, R65, 0x1, -R0 ;  /* 0x0000000141007824 */ /* 0x000fc600078e0a00 */
[----:B------:R-:W-:-:S04]  /*2080*/  ISETP.GT.AND P2, PT, R3, RZ, PT ;  /* 0x000000ff0300720c */ /* 0x000fc80003f44270 */
[----:B------:R-:W-:Y:S01]  /*2090*/  ISETP.GT.AND P1, PT, R0, RZ, P2 ;  /* 0x000000ff0000720c */ /* 0x000fe20001724270 */
[-C--:B-1----:R-:W-:Y:S02]  /*20a0*/  IMAD R6, R67, R74.reuse, RZ ;  /* 0x0000004a43067224 */ /* 0x082fe400078e02ff */
[----:B------:R-:W-:-:S04]  /*20b0*/  IMAD.WIDE.U32 R68, R66, R74, R4 ;  /* 0x0000004a42447225 */ /* 0x000fc800078e0004 */
[----:B------:R-:W-:-:S04]  /*20c0*/  IMAD R5, R66, R75, R6 ;  /* 0x0000004b42057224 */ /* 0x000fc800078e0206 */
[----:B------:R-:W-:Y:S01]  /*20d0*/  IMAD.IADD R7, R69, 0x1, R5 ;  /* 0x0000000145077824 */ /* 0x000fe200078e0205 */
[----:B------:R-:W-:Y:S06]  /*20e0*/  @!P0 BRA `(.L_x_33) ;  /* 0x0000001400e48947 */ /* 0x000fec0003800000 */
[----:B------:R-:W1:Y:S01]  /*20f0*/  LDC.64 R72, c[0x0][0x5b8] ;  /* 0x00016e00ff487b82 */ /* 0x000e620000000a00 */
[----:B------:R-:W-:-:S07]  /*2100*/  ULDC.64 UR4, c[0x0][0x5c0] ;  /* 0x0001700000047ab9 */ /* 0x000fce0000000a00 */
[----:B------:R-:W2:Y:S08]  /*2110*/  LDC.64 R76, c[0x0][0x5b0] ;  /* 0x00016c00ff4c7b82 */ /* 0x000eb00000000a00 */
[----:B------:R-:W0:Y:S01]  /*2120*/  LDC.64 R78, c[0x0][0x5a8] ;  /* 0x00016a00ff4e7b82 */ /* 0x000e220000000a00 */
[-C--:B-1----:R-:W-:Y:S02]  /*2130*/  IMAD R6, R11, R72.reuse, RZ ;  /* 0x000000480b067224 */ /* 0x082fe400078e02ff */
[----:B------:R-:W-:-:S04]  /*2140*/  IMAD.WIDE.U32 R4, R2, R72, R8 ;  /* 0x0000004802047225 */ /* 0x000fc800078e0008 */
[----:B------:R-:W-:Y:S01]  /*2150*/  IMAD R69, R2, R73, R6 ;  /* 0x0000004902457224 */ /* 0x000fe200078e0206 */
[----:B------:R-:W-:Y:S01]  /*2160*/  IADD3 R10, P0, R14, R4, RZ ;  /* 0x000000040e0a7210 */ /* 0x000fe20007f1e0ff */
[----:B--2---:R-:W-:-:S03]  /*2170*/  IMAD R4, R67, R76, RZ ;  /* 0x0000004c43047224 */ /* 0x004fc600078e02ff */
[----:B------:R-:W-:Y:S01]  /*2180*/  IADD3.X R11, R15, R5, R69, P0, !PT ;  /* 0x000000050f0b7210 */ /* 0x000fe200007fe445 */
[C---:B------:R-:W-:Y:S02]  /*2190*/  IMAD R73, R66.reuse, R77, R4 ;  /* 0x0000004d42497224 */ /* 0x040fe400078e0204 */
[----:B------:R-:W-:-:S04]  /*21a0*/  IMAD.WIDE.U32 R4, R66, R76, R10 ;  /* 0x0000004c42047225 */ /* 0x000fc800078e000a */
[----:B------:R-:W-:Y:S01]  /*21b0*/  IMAD.IADD R5, R5, 0x1, R73 ;  /* 0x0000000105057824 */ /* 0x000fe200078e0249 */
[----:B0-----:R-:W-:-:S04]  /*21c0*/  LEA R12, P0, R4, R78, 0x1 ;  /* 0x0000004e040c7211 */ /* 0x001fc800078008ff */
[----:B------:R-:W-:-:S05]  /*21d0*/  LEA.HI.X R13, R4, R79, R5, 0x1, P0 ;  /* 0x0000004f040d7211 */ /* 0x000fca00000f0c05 */
[----:B------:R-:W2:Y:S01]  /*21e0*/  @P1 LDG.E.LTC128B.U16 R19, desc[UR36][R12.64] ;  /* 0x000000240c131981 */ /* 0x000ea2000c1e1520 */
[----:B------:R-:W-:Y:S01]  /*21f0*/  IMAD.WIDE.U32 R4, R66, R76, R14 ;  /* 0x0000004c42047225 */ /* 0x000fe200078e000e */
[----:B------:R-:W-:Y:S02]  /*2200*/  BSSY B1, `(.L_x_34) ;  /* 0x0000015000017945 */ /* 0x000fe40003800000 */
[----:B------:R-:W-:-:S04]  /*2210*/  IADD3 R20, P0, R8, R4, RZ ;  /* 0x0000000408147210 */ /* 0x000fc80007f1e0ff */
[----:B------:R-:W-:Y:S02]  /*2220*/  IADD3.X R21, R9, R73, R5, P0, !PT ;  /* 0x0000004909157210 */ /* 0x000fe400007fe405 */
[----:B------:R-:W-:Y:S01]  /*2230*/  LEA R6, P0, R68, UR4, 0x1 ;  /* 0x0000000444067c11 */ /* 0x000fe2000f8008ff */
[----:B------:R-:W-:-:S03]  /*2240*/  IMAD.WIDE.U32 R20, R2, R72, R20 ;  /* 0x0000004802147225 */ /* 0x000fc600078e0014 */
[----:B------:R-:W-:Y:S02]  /*2250*/  LEA.HI.X R7, R68, UR5, R7, 0x1, P0 ;  /* 0x0000000544077c11 */ /* 0x000fe400080f0c07 */
[----:B------:R-:W-:-:S04]  /*2260*/  ISETP.GT.AND P0, PT, R3, 0x1, PT ;  /* 0x000000010300780c */ /* 0x000fc80003f04270 */
[----:B------:R-:W-:Y:S01]  /*2270*/  ISETP.GT.AND P3, PT, R0, RZ, P0 ;  /* 0x000000ff0000720c */ /* 0x000fe20000764270 */
[----:B--2---:R-:W-:-:S05]  /*2280*/  HADD2.F32 R4, -RZ, R19.H0_H0 ;  /* 0x20000013ff047230 */ /* 0x004fca0000004100 */
[----:B------:R-:W-:Y:S01]  /*2290*/  FMUL R5, R4, R57 ;  /* 0x0000003904057220 */ /* 0x000fe20000400000 */
[----:B------:R-:W-:-:S03]  /*22a0*/  LEA R4, P4, R20, R78, 0x1 ;  /* 0x0000004e14047211 */ /* 0x000fc600078808ff */
[----:B------:R-:W-:-:S05]  /*22b0*/  FFMA R5, R24, R56, R5 ;  /* 0x0000003818057223 */ /* 0x000fca0000000005 */
[----:B------:R-:W-:Y:S01]  /*22c0*/  F2FP.F16.F32.PACK_AB R12, RZ, R5 ;  /* 0x00000005ff0c723e */ /* 0x000fe200000000ff */
[----:B------:R-:W-:-:S03]  /*22d0*/  IMAD.IADD R5, R69, 0x1, R21 ;  /* 0x0000000145057824 */ /* 0x000fc600078e0215 */
[----:B------:R-:W-:Y:S01]  /*22e0*/  PRMT R13, R12, 0x7610, R13 ;  /* 0x000076100c0d7816 */ /* 0x000fe2000000000d */
[----:B------:R-:W-:Y:S01]  /*22f0*/  IMAD.SHL.U32 R12, R76, 0x8, RZ ;  /* 0x000000084c0c7824 */ /* 0x000fe200078e00ff */
[----:B------:R-:W-:-:S03]  /*2300*/  LEA.HI.X R5, R20, R79, R5, 0x1, P4 ;  /* 0x0000004f14057211 */ /* 0x000fc600020f0c05 */
[----:B------:R0:W-:Y:S02]  /*2310*/  @P1 STG.E.U16 desc[UR36][R6.64], R13 ;  /* 0x0000000d06001986 */ /* 0x0001e4000c101524 */
[----:B0-----:R-:W-:Y:S01]  /*2320*/  SHF.L.U64.HI R13, R76, 0x3, R77 ;  /* 0x000000034c0d7819 */ /* 0x001fe2000001024d */
[----:B------:R-:W-:Y:S06]  /*2330*/  @!P3 BRA `(.L_x_35) ;  /* 0x000000000004b947 */ /* 0x000fec0003800000 */
[----:B------:R0:W5:Y:S02]  /*2340*/  LDG.E.LTC128B.U16 R19, desc[UR36][R4.64+0x2] ;  /* 0x0000022404137981 */ /* 0x000164000c1e1520 */
.L_x_35:
[----:B------:R-:W-:Y:S05]  /*2350*/  BSYNC B1 ;  /* 0x0000000000017941 */ /* 0x000fea0003800000 */
.L_x_34:
[----:B-----5:R-:W-:Y:S01]  /*2360*/  HADD2.F32 R20, -RZ, R19.H0_H0 ;  /* 0x20000013ff147230 */ /* 0x020fe20000004100 */
[----:B------:R-:W-:Y:S01]  /*2370*/  ISETP.GT.AND P2, PT, R0, 0x8, P2 ;  /* 0x000000080000780c */ /* 0x000fe20001744270 */
[----:B------:R-:W-:-:S04]  /*2380*/  IMAD.WIDE.U32 R66, R66, R76, R12 ;  /* 0x0000004c42427225 */ /* 0x000fc800078e000c */
[----:B------:R-:W-:Y:S01]  /*2390*/  FMUL R20, R20, R57 ;  /* 0x0000003914147220 */ /* 0x000fe20000400000 */
[----:B------:R-:W-:Y:S01]  /*23a0*/  IMAD.IADD R73, R73, 0x1, R67 ;  /* 0x0000000149497824 */ /* 0x000fe200078e0243 */
[----:B------:R-:W-:Y:S02]  /*23b0*/  IADD3 R10, P1, R10, R66, RZ ;  /* 0x000000420a0a7210 */ /* 0x000fe40007f3e0ff */
[----:B------:R-:W-:-:S03]  /*23c0*/  FFMA R20, R25, R56, R20 ;  /* 0x0000003819147223 */ /* 0x000fc60000000014 */
[----:B------:R-:W-:Y:S01]  /*23d0*/  IMAD.X R11, R73, 0x1, R11, P1 ;  /* 0x00000001490b7824 */ /* 0x000fe200008e060b */
[C---:B------:R-:W-:Y:S02]  /*23e0*/  LEA R12, P1, R10.reuse, R78, 0x1 ;  /* 0x0000004e0a0c7211 */ /* 0x040fe400078208ff */
[----:B------:R-:W-:Y:S02]  /*23f0*/  F2FP.F16.F32.PACK_AB R20, RZ, R20 ;  /* 0x00000014ff14723e */ /* 0x000fe400000000ff */
[----:B------:R-:W-:-:S03]  /*2400*/  LEA.HI.X R13, R10, R79, R11, 0x1, P1 ;  /* 0x0000004f0a0d7211 */ /* 0x000fc600008f0c0b */
[----:B------:R1:W-:Y:S04]  /*2410*/  @P3 STG.E.U16 desc[UR36][R6.64+0x2], R20 ;  /* 0x0000021406003986 */ /* 0x0003e8000c101524 */
[----:B------:R-:W2:Y:S01]  /*2420*/  @P2 LDG.E.LTC128B.U16 R19, desc[UR36][R12.64] ;  /* 0x000000240c132981 */ /* 0x000ea2000c1e1520 */
[----:B------:R-:W-:Y:S01]  /*2430*/  IADD3 R14, P1, P3, R8, R66, R14 ;  /* 0x00000042080e7210 */ /* 0x000fe20007b3e00e */
[----:B------:R-:W-:Y:S01]  /*2440*/  BSSY B1, `(.L_x_36) ;  /* 0x0000011000017945 */ /* 0x000fe20003800000 */
[C---:B------:R-:W-:Y:S02]  /*2450*/  SHF.L.U64.HI R11, R74.reuse, 0x4, R75 ;  /* 0x000000044a0b7819 */ /* 0x040fe4000001024b */
[----:B------:R-:W-:Y:S02]  /*2460*/  IADD3.X R15, R9, R73, R15, P1, P3 ;  /* 0x00000049090f7210 */ /* 0x000fe40000fe640f */
[----:B------:R-:W-:-:S02]  /*2470*/  LEA R10, P1, R74, R6, 0x4 ;  /* 0x000000064a0a7211 */ /* 0x000fc400078220ff */
[----:B------:R-:W-:Y:S01]  /*2480*/  ISETP.GT.AND P0, PT, R0, 0x8, P0 ;  /* 0x000000080000780c */ /* 0x000fe20000704270 */
[----:B------:R-:W-:-:S04]  /*2490*/  IMAD.WIDE.U32 R14, R2, R72, R14 ;  /* 0x00000048020e7225 */ /* 0x000fc800078e000e */
[----:B------:R-:W-:Y:S02]  /*24a0*/  IMAD.X R11, R11, 0x1, R7, P1 ;  /* 0x000000010b0b7824 */ /* 0x000fe400008e0607 */
[----:B------:R-:W-:Y:S02]  /*24b0*/  IMAD.IADD R2, R69, 0x1, R15 ;  /* 0x0000000145027824 */ /* 0x000fe400078e020f */
[----:B--2---:R-:W-:-:S05]  /*24c0*/  HADD2.F32 R8, -RZ, R19.H0_H0 ;  /* 0x20000013ff087230 */ /* 0x004fca0000004100 */
[----:B------:R-:W-:Y:S01]  /*24d0*/  FMUL R9, R8, R57 ;  /* 0x0000003908097220 */ /* 0x000fe20000400000 */
[----:B------:R-:W-:-:S03]  /*24e0*/  LEA R8, P3, R14, R78, 0x1 ;  /* 0x0000004e0e087211 */ /* 0x000fc600078608ff */
[----:B------:R-:W-:-:S05]  /*24f0*/  FFMA R9, R26, R56, R9 ;  /* 0x000000381a097223 */ /* 0x000fca0000000009 */
[----:B------:R-:W-:Y:S02]  /*2500*/  F2FP.F16.F32.PACK_AB R12, RZ, R9 ;  /* 0x00000009ff0c723e */ /* 0x000fe400000000ff */
[----:B------:R-:W-:-:S03]  /*2510*/  LEA.HI.X R9, R14, R79, R2, 0x1, P3 ;  /* 0x0000004f0e097211 */ /* 0x000fc600018f0c02 */
[----:B------:R1:W-:Y:S01]  /*2520*/  @P2 STG.E.U16 desc[UR36][R10.64], R12 ;  /* 0x0000000c0a002986 */ /* 0x0003e2000c101524 */
[----:B------:R-:W-:Y:S05]  /*2530*/  @!P0 BRA `(.L_x_37) ;  /* 0x0000000000048947 */ /* 0x000fea0003800000 */
[----:B------:R2:W5:Y:S02]  /*2540*/  LDG.E.LTC128B.U16 R19, desc[UR36][R8.64+0x2] ;  /* 0x0000022408137981 */ /* 0x000564000c1e1520 */
.L_x_37:
[----:B------:R-:W-:Y:S05]  /*2550*/  BSYNC B1 ;  /* 0x0000000000017941 */ /* 0x000fea0003800000 */
.L_x_36:
[----:B-----5:R-:W-:Y:S01]  /*2560*/  HADD2.F32 R2, -RZ, R19.H0_H0 ;  /* 0x20000013ff027230 */ /* 0x020fe20000004100 */
[----:B------:R-:W-:Y:S01]  /*2570*/  ISETP.GT.AND P1, PT, R3, 0x8, PT ;  /* 0x000000080300780c */ /* 0x000fe20003f24270 */
[----:B------:R-:W-:Y:S03]  /*2580*/  BSSY B1, `(.L_x_38) ;  /* 0x0000008000017945 */ /* 0x000fe60003800000 */
[----:B------:R-:W-:Y:S01]  /*2590*/  FMUL R2, R2, R57 ;  /* 0x0000003902027220 */ /* 0x000fe20000400000 */
[----:B------:R-:W-:-:S03]  /*25a0*/  ISETP.GT.AND P2, PT, R0, RZ, P1 ;  /* 0x000000ff0000720c */ /* 0x000fc60000f44270 */
[----:B------:R-:W-:-:S05]  /*25b0*/  FFMA R2, R27, R56, R2 ;  /* 0x000000381b027223 */ /* 0x000fca0000000002 */
[----:B------:R-:W-:-:S05]  /*25c0*/  F2FP.F16.F32.PACK_AB R2, RZ, R2 ;  /* 0x00000002ff02723e */ /* 0x000fca00000000ff */
[----:B------:R3:W-:Y:S01]  /*25d0*/  @P0 STG.E.U16 desc[UR36][R10.64+0x2], R2 ;  /* 0x000002020a000986 */ /* 0x0007e2000c101524 */
[----:B------:R-:W-:Y:S05]  /*25e0*/  @!P2 BRA `(.L_x_39) ;  /* 0x000000000004a947 */ /* 0x000fea0003800000 */
[----:B------:R4:W5:Y:S02]  /*25f0*/  LDG.E.LTC128B.U16 R19, desc[UR36][R4.64+0x10] ;  /* 0x0000102404137981 */ /* 0x000964000c1e1520 */
.L_x_39:
[----:B------:R-:W-:Y:S05]  /*2600*/  BSYNC B1 ;  /* 0x0000000000017941 */ /* 0x000fea0003800000 */
.L_x_38:
[----:B---3-5:R-:W-:Y:S01]  /*2610*/  HADD2.F32 R2, -RZ, R19.H0_H0 ;  /* 0x20000013ff027230 */ /* 0x028fe20000004100 */
        /* <DEDUP_REMOVED lines=9> */
.L_x_41:
[----:B------:R-:W-:Y:S05]  /*26b0*/  BSYNC B1 ;  /* 0x0000000000017941 */ /* 0x000fea0003800000 */
.L_x_40:
[----:B-----5:R-:W-:Y:S01]  /*26c0*/  HADD2.F32 R2, -RZ, R19.H0_H0 ;  /* 0x20000013ff027230 */ /* 0x020fe20000004100 */
[----:B------:R-:W-:Y:S01]  /*26d0*/  ISETP.GT.AND P1, PT, R0, 0x8, P1 ;  /* 0x000000080000780c */ /* 0x000fe20000f24270 */
[----:B------:R-:W-:Y:S03]  /*26e0*/  BSSY B1, `(.L_x_42) ;  /* 0x0000007000017945 */ /* 0x000fe60003800000 */
[----:B------:R-:W-:-:S04]  /*26f0*/  FMUL R2, R2, R57 ;  /* 0x0000003902027220 */ /* 0x000fc80000400000 */
[----:B------:R-:W-:-:S05]  /*2700*/  FFMA R2, R29, R56, R2 ;  /* 0x000000381d027223 */ /* 0x000fca0000000002 */
[----:B------:R-:W-:-:S05]  /*2710*/  F2FP.F16.F32.PACK_AB R2, RZ, R2 ;  /* 0x00000002ff02723e */ /* 0x000fca00000000ff */
[----:B------:R0:W-:Y:S01]  /*2720*/  @P3 STG.E.U16 desc[UR36][R6.64+0x12], R2 ;  /* 0x0000120206003986 */ /* 0x0001e2000c101524 */
[----:B------:R-:W-:Y:S05]  /*2730*/  @!P1 BRA `(.L_x_43) ;  /* 0x0000000000049947 */ /* 0x000fea0003800000 */
[----:B------:R0:W5:Y:S02]  /*2740*/  LDG.E.LTC128B.U16 R19, desc[UR36][R8.64+0x10] ;  /* 0x0000102408137981 */ /* 0x000164000c1e1520 */
.L_x_43:
[----:B------:R-:W-:Y:S05]  /*2750*/  BSYNC B1 ;  /* 0x0000000000017941 */ /* 0x000fea0003800000 */
.L_x_42:
[----:B0----5:R-:W-:Y:S01]  /*2760*/  HADD2.F32 R2, -RZ, R19.H0_H0 ;  /* 0x20000013ff027230 */ /* 0x021fe20000004100 */
[----:B------:R-:W-:Y:S01]  /*2770*/  ISETP.GT.AND P0, PT, R0, 0x8, P0 ;  /* 0x000000080000780c */ /* 0x000fe20000704270 */
[----:B------:R-:W-:Y:S03]  /*2780*/  BSSY B1, `(.L_x_44) ;  /* 0x0000007000017945 */ /* 0x000fe60003800000 */
[----:B---3--:R-:W-:-:S04]  /*2790*/  FMUL R13, R2, R57 ;  /* 0x00000039020d7220 */ /* 0x008fc80000400000 */
[----:B------:R-:W-:-:S05]  /*27a0*/  FFMA R13, R30, R56, R13 ;  /* 0x000000381e0d7223 */ /* 0x000fca000000000d */
[----:B------:R-:W-:-:S05]  /*27b0*/  F2FP.F16.F32.PACK_AB R13, RZ, R13 ;  /* 0x0000000dff0d723e */ /* 0x000fca00000000ff */
[----:B------:R0:W-:Y:S01]  /*27c0*/  @P1 STG.E.U16 desc[UR36][R10.64+0x10], R13 ;  /* 0x0000100d0a001986 */ /* 0x0001e2000c101524 */
[----:B------:R-:W-:Y:S05]  /*27d0*/  @!P0 BRA `(.L_x_45) ;  /* 0x0000000000048947 */ /* 0x000fea0003800000 */
[----:B------:R3:W5:Y:S02]  /*27e0*/  LDG.E.LTC128B.U16 R19, desc[UR36][R8.64+0x12] ;  /* 0x0000122408137981 */ /* 0x000764000c1e1520 */
.L_x_45:
[----:B------:R-:W-:Y:S05]  /*27f0*/  BSYNC B1 ;  /* 0x0000000000017941 */ /* 0x000fea0003800000 */
.L_x_44:
        /* <DEDUP_REMOVED lines=10> */
.L_x_47:
[----:B------:R-:W-:Y:S05]  /*28a0*/  BSYNC B1 ;  /* 0x0000000000017941 */ /* 0x000fea0003800000 */
.L_x_46:
[----:B0----5:R-:W-:Y:S01]  /*28b0*/  HADD2.F32 R2, -RZ, R19.H0_H0 ;  /* 0x20000013ff027230 */ /* 0x021fe20000004100 */
        /* <DEDUP_REMOVED lines=9> */
.L_x_49:
[----:B------:R-:W-:Y:S05]  /*2950*/  BSYNC B1 ;  /* 0x0000000000017941 */ /* 0x000fea0003800000 */
.L_x_48:
        /* <DEDUP_REMOVED lines=9> */
.L_x_51:
[----:B------:R-:W-:Y:S05]  /*29f0*/  BSYNC B1 ;  /* 0x0000000000017941 */ /* 0x000fea0003800000 */
.L_x_50:
[----:B0----5:R-:W-:Y:S01]  /*2a00*/  HADD2.F32 R2, -RZ, R19.H0_H0 ;  /* 0x20000013ff027230 */ /* 0x021fe20000004100 */
        /* <DEDUP_REMOVED lines=8> */
.L_x_53:
[----:B------:R-:W-:Y:S05]  /*2a90*/  BSYNC B1 ;  /* 0x0000000000017941 */ /* 0x000fea0003800000 */
.L_x_52:
        /* <DEDUP_REMOVED lines=10> */
.L_x_55:
[----:B------:R-:W-:Y:S05]  /*2b40*/  BSYNC B1 ;  /* 0x0000000000017941 */ /* 0x000fea0003800000 */
.L_x_54:
        /* <DEDUP_REMOVED lines=10> */
.L_x_57:
[----:B------:R-:W-:Y:S05]  /*2bf0*/  BSYNC B1 ;  /* 0x0000000000017941 */ /* 0x000fea0003800000 */
.L_x_56:
        /* <DEDUP_REMOVED lines=9> */
.L_x_59:
[----:B------:R-:W-:Y:S05]  /*2c90*/  BSYNC B1 ;  /* 0x0000000000017941 */ /* 0x000fea0003800000 */
.L_x_58:
        /* <DEDUP_REMOVED lines=9> */
.L_x_61:
[----:B------:R-:W-:Y:S05]  /*2d30*/  BSYNC B1 ;  /* 0x0000000000017941 */ /* 0x000fea0003800000 */
.L_x_60:
        /* <DEDUP_REMOVED lines=10> */
.L_x_63:
[----:B------:R-:W-:Y:S05]  /*2de0*/  BSYNC B1 ;  /* 0x0000000000017941 */ /* 0x000fea0003800000 */
.L_x_62:
        /* <DEDUP_REMOVED lines=10> */
.L_x_65:
[----:B------:R-:W-:Y:S05]  /*2e90*/  BSYNC B1 ;  /* 0x0000000000017941 */ /* 0x000fea0003800000 */
.L_x_64:
        /* <DEDUP_REMOVED lines=9> */
.L_x_67:
[----:B------:R-:W-:Y:S05]  /*2f30*/  BSYNC B1 ;  /* 0x0000000000017941 */ /* 0x000fea0003800000 */
.L_x_66:
        /* <DEDUP_REMOVED lines=9> */
.L_x_69:
[----:B------:R-:W-:Y:S05]  /*2fd0*/  BSYNC B1 ;  /* 0x0000000000017941 */ /* 0x000fea0003800000 */
.L_x_68:
        /* <DEDUP_REMOVED lines=10> */
.L_x_71:
[----:B------:R-:W-:Y:S05]  /*3080*/  BSYNC B1 ;  /* 0x0000000000017941 */ /* 0x000fea0003800000 */
.L_x_70:
        /* <DEDUP_REMOVED lines=10> */
.L_x_73:
[----:B------:R-:W-:Y:S05]  /*3130*/  BSYNC B1 ;  /* 0x0000000000017941 */ /* 0x000fea0003800000 */
.L_x_72:
        /* <DEDUP_REMOVED lines=9> */
.L_x_75:
[----:B------:R-:W-:Y:S05]  /*31d0*/  BSYNC B1 ;  /* 0x0000000000017941 */ /* 0x000fea0003800000 */
.L_x_74:
        /* <DEDUP_REMOVED lines=9> */
.L_x_77:
[----:B------:R-:W-:Y:S05]  /*3270*/  BSYNC B1 ;  /* 0x0000000000017941 */ /* 0x000fea0003800000 */
.L_x_76:
        /* <DEDUP_REMOVED lines=10> */
.L_x_79:
[----:B------:R-:W-:Y:S05]  /*3320*/  BSYNC B1 ;  /* 0x0000000000017941 */ /* 0x000fea0003800000 */
.L_x_78:
        /* <DEDUP_REMOVED lines=10> */
.L_x_81:
[----:B------:R-:W-:Y:S05]  /*33d0*/  BSYNC B1 ;  /* 0x0000000000017941 */ /* 0x000fea0003800000 */
.L_x_80:
        /* <DEDUP_REMOVED lines=9> */
.L_x_83:
[----:B------:R-:W-:Y:S05]  /*3470*/  BSYNC B1 ;  /* 0x0000000000017941 */ /* 0x000fea0003800000 */
.L_x_82:
        /* <DEDUP_REMOVED lines=9> */
.L_x_85:
[----:B------:R-:W-:Y:S05]  /*3510*/  BSYNC B1 ;  /* 0x0000000000017941 */ /* 0x000fea0003800000 */
.L_x_84:
        /* <DEDUP_REMOVED lines=10> */
.L_x_87:
[----:B------:R-:W-:Y:S05]  /*35c0*/  BSYNC B1 ;  /* 0x0000000000017941 */ /* 0x000fea0003800000 */
.L_x_86:
[----:B0----5:R-:W-:Y:S01]  /*35d0*/  HADD2.F32 R2, -RZ, R19.H0_H0 ;  /* 0x20000013ff027230 */ /* 0x021fe20000004100 */
[----:B------:R-:W-:Y:S01]  /*35e0*/  ISETP.GT.AND P0, PT, R3, 0x39, PT ;  /* 0x000000390300780c */ /* 0x000fe20003f04270 */
[----:B------:R-:W-:Y:S01]  /*35f0*/  @P2 IMAD.MOV.U32 R3, RZ, RZ, R7 ;  /* 0x000000ffff032224 */ /* 0x000fe200078e0007 */
[----:B------:R-:W-:Y:S02]  /*3600*/  BSSY B1, `(.L_x_88) ;  /* 0x0000009000017945 */ /* 0x000fe40003800000 */
[----:B------:R-:W-:Y:S01]  /*3610*/  FMUL R13, R2, R57 ;  /* 0x00000039020d7220 */ /* 0x000fe20000400000 */
[----:B------:R-:W-:Y:S01]  /*3620*/  @P2 IMAD.MOV.U32 R2, RZ, RZ, R6 ;  /* 0x000000ffff022224 */ /* 0x000fe200078e0006 */
[----:B------:R-:W-:Y:S02]  /*3630*/  ISETP.GT.AND P3, PT, R0, RZ, P0 ;  /* 0x000000ff0000720c */ /* 0x000fe40000764270 */
[----:B------:R-:W-:-:S05]  /*3640*/  FFMA R13, R52, R56, R13 ;  /* 0x00000038340d7223 */ /* 0x000fca000000000d */
[----:B------:R-:W-:-:S05]  /*3650*/  F2FP.F16.F32.PACK_AB R13, RZ, R13 ;  /* 0x0000000dff0d723e */ /* 0x000fca00000000ff */
[----:B------:R0:W-:Y:S01]  /*3660*/  @P2 STG.E.U16 desc[UR36][R2.64+0x70], R13 ;  /* 0x0000700d02002986 */ /* 0x0001e2000c101524 */
[----:B------:R-:W-:Y:S05]  /*3670*/  @!P3 BRA `(.L_x_89) ;  /* 0x000000000004b947 */ /* 0x000fea0003800000 */
[----:B------:R0:W5:Y:S02]  /*3680*/  LDG.E.LTC128B.U16 R19, desc[UR36][R4.64+0x72] ;  /* 0x0000722404137981 */ /* 0x000164000c1e1520 */
.L_x_89:
[----:B------:R-:W-:Y:S05]  /*3690*/  BSYNC B1 ;  /* 0x0000000000017941 */ /* 0x000fea0003800000 */
.L_x_88:
        /* <DEDUP_REMOVED lines=9> */
.L_x_91:
[----:B------:R-:W-:Y:S05]  /*3730*/  BSYNC B1 ;  /* 0x0000000000017941 */ /* 0x000fea0003800000 */
.L_x_90:
[----:B0----5:R-:W-:Y:S01]  /*3740*/  HADD2.F32 R2, -RZ, R19.H0_H0 ;  /* 0x20000013ff027230 */ /* 0x021fe20000004100 */
[----:B------:R-:W-:Y:S01]  /*3750*/  ISETP.GT.AND P0, PT, R0, 0x8, P0 ;  /* 0x000000080000780c */ /* 0x000fe20000704270 */
[----:B------:R-:W-:Y:S03]  /*3760*/  BSSY B1, `(.L_x_92) ;  /* 0x000000a000017945 */ /* 0x000fe60003800000 */
[----:B------:R-:W-:Y:S01]  /*3770*/  FMUL R3, R2, R57 ;  /* 0x0000003902037220 */ /* 0x000fe20000400000 */
[----:B------:R-:W-:-:S03]  /*3780*/  @P1 IMAD.MOV.U32 R2, RZ, RZ, R10 ;  /* 0x000000ffff021224 */ /* 0x000fc600078e000a */
[----:B------:R-:W-:-:S05]  /*3790*/  FFMA R3, R54, R56, R3 ;  /* 0x0000003836037223 */ /* 0x000fca0000000003 */
[----:B------:R-:W-:-:S04]  /*37a0*/  F2FP.F16.F32.PACK_AB R3, RZ, R3 ;  /* 0x00000003ff03723e */ /* 0x000fc800000000ff */
[----:B----4-:R-:W-:Y:S01]  /*37b0*/  PRMT R4, R3, 0x7610, R4 ;  /* 0x0000761003047816 */ /* 0x010fe20000000004 */
[----:B------:R-:W-:-:S05]  /*37c0*/  @P1 IMAD.MOV.U32 R3, RZ, RZ, R11 ;  /* 0x000000ffff031224 */ /* 0x000fca00078e000b */
[----:B------:R0:W-:Y:S01]  /*37d0*/  @P1 STG.E.U16 desc[UR36][R2.64+0x70], R4 ;  /* 0x0000700402001986 */ /* 0x0001e2000c101524 */
[----:B------:R-:W-:Y:S05]  /*37e0*/  @!P0 BRA `(.L_x_93) ;  /* 0x0000000000048947 */ /* 0x000fea0003800000 */
[----:B------:R4:W5:Y:S02]  /*37f0*/  LDG.E.LTC128B.U16 R19, desc[UR36][R8.64+0x72] ;  /* 0x0000722408137981 */ /* 0x000964000c1e1520 */
.L_x_93:
[----:B------:R-:W-:Y:S05]  /*3800*/  BSYNC B1 ;  /* 0x0000000000017941 */ /* 0x000fea0003800000 */
.L_x_92:
[----:B------:R-:W-:Y:S05]  /*3810*/  @!P0 BRA `(.L_x_94) ;  /* 0x0000000800a88947 */ /* 0x000fea0003800000 */
[----:B-----5:R-:W-:-:S05]  /*3820*/  HADD2.F32 R0, -RZ, R19.H0_H0 ;  /* 0x20000013ff007230 */ /* 0x020fca0000004100 */
[----:B------:R-:W-:-:S04]  /*3830*/  FMUL R0, R0, R57 ;  /* 0x0000003900007220 */ /* 0x000fc80000400000 */
[----:B------:R-:W-:-:S05]  /*3840*/  FFMA R0, R55, R56, R0 ;  /* 0x0000003837007223 */ /* 0x000fca0000000000 */
[----:B------:R-:W-:-:S05]  /*3850*/  F2FP.F16.F32.PACK_AB R0, RZ, R0 ;  /* 0x00000000ff00723e */ /* 0x000fca00000000ff */
[----:B------:R0:W-:Y:S01]  /*3860*/  STG.E.U16 desc[UR36][R10.64+0x72], R0 ;  /* 0x000072000a007986 */ /* 0x0001e2000c101524 */
[----:B------:R-:W-:Y:S05]  /*3870*/  BRA `(.L_x_94) ;  /* 0x0000000800907947 */ /* 0x000fea0003800000 */
.L_x_33:
[----:B------:R-:W-:Y:S01]  /*3880*/  ISETP.GT.AND P0, PT, R3, 0x1, PT ;  /* 0x000000010300780c */ /* 0x000fe20003f04270 */
[----:B------:R-:W-:Y:S01]  /*3890*/  ULDC.64 UR4, c[0x0][0x5c0] ;  /* 0x0001700000047ab9 */ /* 0x000fe20000000a00 */
[-C--:B------:R-:W-:Y:S01]  /*38a0*/  FMUL R24, R24, R56.reuse ;  /* 0x0000003818187220 */ /* 0x080fe20000400000 */
[-C--:B------:R-:W-:Y:S01]  /*38b0*/  FMUL R25, R25, R56.reuse ;  /* 0x0000003819197220 */ /* 0x080fe20000400000 */
[----:B------:R-:W-:Y:S01]  /*38c0*/  ISETP.GT.AND P3, PT, R0, RZ, P0 ;  /* 0x000000ff0000720c */ /* 0x000fe20000764270 */
[-C--:B------:R-:W-:Y:S01]  /*38d0*/  FMUL R26, R26, R56.reuse ;  /* 0x000000381a1a7220 */ /* 0x080fe20000400000 */
[----:B------:R-:W-:Y:S01]  /*38e0*/  LEA R4, P4, R68, UR4, 0x1 ;  /* 0x0000000444047c11 */ /* 0x000fe2000f8808ff */
[----:B------:R-:W-:Y:S01]  /*38f0*/  FMUL R27, R27, R56 ;  /* 0x000000381b1b7220 */ /* 0x000fe20000400000 */
[----:B------:R-:W-:Y:S01]  /*3900*/  F2FP.F16.F32.PACK_AB R24, RZ, R24 ;  /* 0x00000018ff18723e */ /* 0x000fe200000000ff */
[-C--:B------:R-:W-:Y:S01]  /*3910*/  FMUL R28, R28, R56.reuse ;  /* 0x000000381c1c7220 */ /* 0x080fe20000400000 */
[----:B------:R-:W-:Y:S01]  /*3920*/  LEA.HI.X R5, R68, UR5, R7, 0x1, P4 ;  /* 0x0000000544057c11 */ /* 0x000fe2000a0f0c07 */
[-C--:B------:R-:W-:Y:S01]  /*3930*/  FMUL R29, R29, R56.reuse ;  /* 0x000000381d1d7220 */ /* 0x080fe20000400000 */
[----:B------:R-:W-:Y:S01]  /*3940*/  F2FP.F16.F32.PACK_AB R25, RZ, R25 ;  /* 0x00000019ff19723e */ /* 0x000fe200000000ff */
[-C--:B------:R-:W-:Y:S01]  /*3950*/  FMUL R30, R30, R56.reuse ;  /* 0x000000381e1e7220 */ /* 0x080fe20000400000 */
[----:B------:R-:W-:Y:S01]  /*3960*/  SHF.L.U64.HI R75, R74, 0x4, R75 ;  /* 0x000000044a4b7819 */ /* 0x000fe2000001024b */
[----:B------:R-:W-:Y:S01]  /*3970*/  @P1 STG.E.U16 desc[UR36][R4.64], R24 ;  /* 0x0000001804001986 */ /* 0x000fe2000c101524 */
[----:B------:R-:W-:Y:S01]  /*3980*/  ISETP.GT.AND P1, PT, R3, 0x8, PT ;  /* 0x000000080300780c */ /* 0x000fe20003f24270 */
[----:B------:R-:W-:Y:S01]  /*3990*/  FMUL R31, R31, R56 ;  /* 0x000000381f1f7220 */ /* 0x000fe20000400000 */
[----:B------:R-:W-:Y:S01]  /*39a0*/  ISETP.GT.AND P4, PT, R0, 0x8, P0 ;  /* 0x000000080000780c */ /* 0x000fe20000784270 */
[----:B------:R-:W-:Y:S01]  /*39b0*/  @P3 STG.E.U16 desc[UR36][R4.64+0x2], R25 ;  /* 0x0000021904003986 */ /* 0x000fe2000c101524 */
[----:B------:R-:W-:Y:S01]  /*39c0*/  LEA R6, P3, R74, R4, 0x4 ;  /* 0x000000044a067211 */ /* 0x000fe200078620ff */
[-C--:B------:R-:W-:Y:S01]  /*39d0*/  FMUL R32, R32, R56.reuse ;  /* 0x0000003820207220 */ /* 0x080fe20000400000 */
[C---:B------:R-:W-:Y:S01]  /*39e0*/  ISETP.GT.AND P2, PT, R0.reuse, 0x8, P2 ;  /* 0x000000080000780c */ /* 0x040fe20001744270 */
[-C--:B------:R-:W-:Y:S01]  /*39f0*/  FMUL R33, R33, R56.reuse ;  /* 0x0000003821217220 */ /* 0x080fe20000400000 */
[----:B------:R-:W-:Y:S01]  /*3a00*/  ISETP.GT.AND P0, PT, R3, 0x9, PT ;  /* 0x000000090300780c */ /* 0x000fe20003f04270 */
[----:B------:R-:W-:Y:S01]  /*3a10*/  IMAD.X R7, R75, 0x1, R5, P3 ;  /* 0x000000014b077824 */ /* 0x000fe200018e0605 */
[----:B------:R-:W-:Y:S01]  /*3a20*/  ISETP.GT.AND P5, PT, R0, RZ, P1 ;  /* 0x000000ff0000720c */ /* 0x000fe20000fa4270 */
[-C--:B------:R-:W-:Y:S01]  /*3a30*/  FMUL R34, R34, R56.reuse ;  /* 0x0000003822227220 */ /* 0x080fe20000400000 */
[----:B------:R-:W-:Y:S01]  /*3a40*/  ISETP.GT.AND P3, PT, R0, RZ, P0 ;  /* 0x000000ff0000720c */ /* 0x000fe20000764270 */
[----:B------:R-:W-:Y:S01]  /*3a50*/  FMUL R35, R35, R56 ;  /* 0x0000003823237220 */ /* 0x000fe20000400000 */
[----:B------:R-:W-:Y:S01]  /*3a60*/  F2FP.F16.F32.PACK_AB R26, RZ, R26 ;  /* 0x0000001aff1a723e */ /* 0x000fe200000000ff */
[-C--:B------:R-:W-:Y:S01]  /*3a70*/  FMUL R36, R36, R56.reuse ;  /* 0x0000003824247220 */ /* 0x080fe20000400000 */
[----:B------:R-:W-:Y:S01]  /*3a80*/  F2FP.F16.F32.PACK_AB R27, RZ, R27 ;  /* 0x0000001bff1b723e */ /* 0x000fe200000000ff */
[----:B------:R-:W-:Y:S01]  /*3a90*/  FMUL R37, R37, R56 ;  /* 0x0000003825257220 */ /* 0x000fe20000400000 */
[----:B------:R-:W-:Y:S01]  /*3aa0*/  F2FP.F16.F32.PACK_AB R28, RZ, R28 ;  /* 0x0000001cff1c723e */ /* 0x000fe200000000ff */
[----:B------:R-:W-:Y:S01]  /*3ab0*/  @P2 STG.E.U16 desc[UR36][R6.64], R26 ;  /* 0x0000001a06002986 */ /* 0x000fe2000c101524 */
[----:B------:R-:W-:Y:S01]  /*3ac0*/  F2FP.F16.F32.PACK_AB R29, RZ, R29 ;  /* 0x0000001dff1d723e */ /* 0x000fe200000000ff */
[-C--:B------:R-:W-:Y:S01]  /*3ad0*/  FMUL R38, R38, R56.reuse ;  /* 0x0000003826267220 */ /* 0x080fe20000400000 */
[C---:B------:R-:W-:Y:S01]  /*3ae0*/  ISETP.GT.AND P2, PT, R0.reuse, 0x8, P1 ;  /* 0x000000080000780c */ /* 0x040fe20000f44270 */
[----:B------:R-:W-:Y:S01]  /*3af0*/  @P4 STG.E.U16 desc[UR36][R6.64+0x2], R27 ;  /* 0x0000021b06004986 */ /* 0x000fe2000c101524 */
[----:B------:R-:W-:Y:S01]  /*3b00*/  ISETP.GT.AND P1, PT, R3, 0x10, PT ;  /* 0x000000100300780c */ /* 0x000fe20003f24270 */
[----:B------:R-:W-:Y:S01]  /*3b10*/  FMUL R39, R39, R56 ;  /* 0x0000003827277220 */ /* 0x000fe20000400000 */
[----:B------:R-:W-:Y:S01]  /*3b20*/  F2FP.F16.F32.PACK_AB R30, RZ, R30 ;  /* 0x0000001eff1e723e */ /* 0x000fe200000000ff */
[----:B------:R-:W-:Y:S01]  /*3b30*/  @P5 STG.E.U16 desc[UR36][R4.64+0x10], R28 ;  /* 0x0000101c04005986 */ /* 0x000fe2000c101524 */
[----:B------:R-:W-:Y:S01]  /*3b40*/  ISETP.GT.AND P4, PT, R0, RZ, P1 ;  /* 0x000000ff0000720c */ /* 0x000fe20000f84270 */
[-C--:B------:R-:W-:Y:S01]  /*3b50*/  FMUL R40, R40, R56.reuse ;  /* 0x0000003828287220 */ /* 0x080fe20000400000 */
[----:B------:R-:W-:Y:S01]  /*3b60*/  F2FP.F16.F32.PACK_AB R31, RZ, R31 ;  /* 0x0000001fff1f723e */ /* 0x000fe200000000ff */
[----:B------:R-:W-:Y:S01]  /*3b70*/  @P3 STG.E.U16 desc[UR36][R4.64+0x12], R29 ;  /* 0x0000121d04003986 */ /* 0x000fe2000c101524 */
[----:B------:R-:W-:Y:S01]  /*3b80*/  ISETP.GT.AND P3, PT, R0, 0x8, P0 ;  /* 0x000000080000780c */ /* 0x000fe20000764270 */
[----:B------:R-:W-:Y:S01]  /*3b90*/  FMUL R41, R41, R56 ;  /* 0x0000003829297220 */ /* 0x000fe20000400000 */
[----:B------:R-:W-:Y:S01]  /*3ba0*/  ISETP.GT.AND P0, PT, R3, 0x11, PT ;  /* 0x000000110300780c */ /* 0x000fe20003f04270 */
[----:B------:R-:W-:Y:S01]  /*3bb0*/  @P2 STG.E.U16 desc[UR36][R6.64+0x10], R30 ;  /* 0x0000101e06002986 */ /* 0x000fe2000c101524 */
[----:B------:R-:W-:Y:S01]  /*3bc0*/  F2FP.F16.F32.PACK_AB R32, RZ, R32 ;  /* 0x00000020ff20723e */ /* 0x000fe200000000ff */
[-C--:B------:R-:W-:Y:S01]  /*3bd0*/  FMUL R42, R42, R56.reuse ;  /* 0x000000382a2a7220 */ /* 0x080fe20000400000 */
[C---:B------:R-:W-:Y:S01]  /*3be0*/  ISETP.GT.AND P5, PT, R0.reuse, RZ, P0 ;  /* 0x000000ff0000720c */ /* 0x040fe200007a4270 */
[-C--:B------:R-:W-:Y:S01]  /*3bf0*/  FMUL R43, R43, R56.reuse ;  /* 0x000000382b2b7220 */ /* 0x080fe20000400000 */
[----:B------:R-:W-:Y:S01]  /*3c00*/  ISETP.GT.AND P2, PT, R0, 0x8, P1 ;  /* 0x000000080000780c */ /* 0x000fe20000f44270 */
[-C--:B------:R-:W-:Y:S01]  /*3c10*/  FMUL R44, R44, R56.reuse ;  /* 0x000000382c2c7220 */ /* 0x080fe20000400000 */
[----:B------:R-:W-:Y:S01]  /*3c20*/  ISETP.GT.AND P1, PT, R3, 0x18, PT ;  /* 0x000000180300780c */ /* 0x000fe20003f24270 */
[-C--:B------:R-:W-:Y:S01]  /*3c30*/  FMUL R45, R45, R56.reuse ;  /* 0x000000382d2d7220 */ /* 0x080fe20000400000 */
[----:B------:R-:W-:Y:S01]  /*3c40*/  F2FP.F16.F32.PACK_AB R33, RZ, R33 ;  /* 0x00000021ff21723e */ /* 0x000fe200000000ff */
[----:B------:R-:W-:Y:S01]  /*3c50*/  @P3 STG.E.U16 desc[UR36][R6.64+0x12], R31 ;  /* 0x0000121f06003986 */ /* 0x000fe2000c101524 */
[----:B------:R-:W-:Y:S01]  /*3c60*/  ISETP.GT.AND P3, PT, R0, 0x8, P0 ;  /* 0x000000080000780c */ /* 0x000fe20000764270 */
[-C--:B------:R-:W-:Y:S01]  /*3c70*/  FMUL R46, R46, R56.reuse ;  /* 0x000000382e2e7220 */ /* 0x080fe20000400000 */
[----:B------:R-:W-:Y:S01]  /*3c80*/  ISETP.GT.AND P0, PT, R3, 0x19, PT ;  /* 0x000000190300780c */ /* 0x000fe20003f04270 */
[----:B------:R-:W-:Y:S01]  /*3c90*/  @P4 STG.E.U16 desc[UR36][R4.64+0x20], R32 ;  /* 0x0000202004004986 */ /* 0x000fe2000c101524 */
[C---:B------:R-:W-:Y:S01]  /*3ca0*/  ISETP.GT.AND P4, PT, R0.reuse, RZ, P1 ;  /* 0x000000ff0000720c */ /* 0x040fe20000f84270 */
[----:B------:R-:W-:Y:S01]  /*3cb0*/  FMUL R47, R47, R56 ;  /* 0x000000382f2f7220 */ /* 0x000fe20000400000 */
[----:B------:R-:W-:Y:S01]  /*3cc0*/  F2FP.F16.F32.PACK_AB R34, RZ, R34 ;  /* 0x00000022ff22723e */ /* 0x000fe200000000ff */
[----:B------:R-:W-:Y:S01]  /*3cd0*/  @P5 STG.E.U16 desc[UR36][R4.64+0x22], R33 ;  /* 0x0000222104005986 */ /* 0x000fe2000c101524 */
[----:B------:R-:W-:Y:S01]  /*3ce0*/  ISETP.GT.AND P5, PT, R0, RZ, P0 ;  /* 0x000000ff0000720c */ /* 0x000fe200007a4270 */
[----:B------:R-:W-:Y:S01]  /*3cf0*/  FMUL R48, R48, R56 ;  /* 0x0000003830307220 */ /* 0x000fe20000400000 */
[----:B------:R-:W-:Y:S01]  /*3d00*/  F2FP.F16.F32.PACK_AB R35, RZ, R35 ;  /* 0x00000023ff23723e */ /* 0x000fe200000000ff */
[----:B------:R-:W-:Y:S01]  /*3d10*/  @P2 STG.E.U16 desc[UR36][R6.64+0x20], R34 ;  /* 0x0000202206002986 */ /* 0x000fe2000c101524 */
[----:B------:R-:W-:Y:S01]  /*3d20*/  F2FP.F16.F32.PACK_AB R36, RZ, R36 ;  /* 0x00000024ff24723e */ /* 0x000fe200000000ff */
[-C--:B------:R-:W-:Y:S01]  /*3d30*/  FMUL R49, R49, R56.reuse ;  /* 0x0000003831317220 */ /* 0x080fe20000400000 */
[----:B------:R-:W-:Y:S01]  /*3d40*/  ISETP.GT.AND P2, PT, R0, 0x8, P1 ;  /* 0x000000080000780c */ /* 0x000fe20000f44270 */
[----:B------:R-:W-:Y:S01]  /*3d50*/  @P3 STG.E.U16 desc[UR36][R6.64+0x22], R35 ;  /* 0x0000222306003986 */ /* 0x000fe2000c101524 */
[----:B------:R-:W-:Y:S01]  /*3d60*/  ISETP.GT.AND P1, PT, R3, 0x20, PT ;  /* 0x000000200300780c */ /* 0x000fe20003f24270 */
[-C--:B------:R-:W-:Y:S01]  /*3d70*/  FMUL R50, R50, R56.reuse ;  /* 0x0000003832327220 */ /* 0x080fe20000400000 */
[----:B------:R-:W-:Y:S01]  /*3d80*/  F2FP.F16.F32.PACK_AB R37, RZ, R37 ;  /* 0x00000025ff25723e */ /* 0x000fe200000000ff */
[----:B------:R-:W-:Y:S01]  /*3d90*/  @P4 STG.E.U16 desc[UR36][R4.64+0x30], R36 ;  /* 0x0000302404004986 */ /* 0x000fe2000c101524 */
[C---:B------:R-:W-:Y:S01]  /*3da0*/  ISETP.GT.AND P3, PT, R0.reuse, 0x8, P0 ;  /* 0x000000080000780c */ /* 0x040fe20000764270 */
[-C--:B------:R-:W-:Y:S01]  /*3db0*/  FMUL R51, R51, R56.reuse ;  /* 0x0000003833337220 */ /* 0x080fe20000400000 */
[----:B------:R-:W-:Y:S01]  /*3dc0*/  ISETP.GT.AND P0, PT, R3, 0x21, PT ;  /* 0x000000210300780c */ /* 0x000fe20003f04270 */
[----:B------:R-:W-:Y:S01]  /*3dd0*/  @P5 STG.E.U16 desc[UR36][R4.64+0x32], R37 ;  /* 0x0000322504005986 */ /* 0x000fe2000c101524 */
        /* <DEDUP_REMOVED lines=10> */
[----:B------:R-:W-:-:S02]  /*3e80*/  F2FP.F16.F32.PACK_AB R41, RZ, R41 ;  /* 0x00000029ff29723e */ /* 0x000fc400000000ff */
[C---:B------:R-:W-:Y:S01]  /*3e90*/  ISETP.GT.AND P1, PT, R0.reuse, 0x8, P1 ;  /* 0x000000080000780c */ /* 0x040fe20000f24270 */
[----:B------:R-:W-:Y:S01]  /*3ea0*/  @P3 STG.E.U16 desc[UR36][R6.64+0x32], R39 ;  /* 0x0000322706003986 */ /* 0x000fe2000c101524 */
[C---:B------:R-:W-:Y:S02]  /*3eb0*/  ISETP.GT.AND P2, PT, R0.reuse, 0x8, P0 ;  /* 0x000000080000780c */ /* 0x040fe40000744270 */
[C---:B------:R-:W-:Y:S01]  /*3ec0*/  ISETP.GT.AND P0, PT, R3.reuse, 0x29, PT ;  /* 0x000000290300780c */ /* 0x040fe20003f04270 */
[----:B------:R-:W-:Y:S01]  /*3ed0*/  @P4 STG.E.U16 desc[UR36][R4.64+0x40], R40 ;  /* 0x0000402804004986 */ /* 0x000fe2000c101524 */
[----:B------:R-:W-:Y:S02]  /*3ee0*/  ISETP.GT.AND P4, PT, R3, 0x28, PT ;  /* 0x000000280300780c */ /* 0x000fe40003f84270 */
[----:B------:R-:W-:Y:S01]  /*3ef0*/  F2FP.F16.F32.PACK_AB R42, RZ, R42 ;  /* 0x0000002aff2a723e */ /* 0x000fe200000000ff */
[----:B------:R-:W-:Y:S01]  /*3f00*/  @P5 STG.E.U16 desc[UR36][R4.64+0x42], R41 ;  /* 0x0000422904005986 */ /* 0x000fe2000c101524 */
[----:B------:R-:W-:-:S02]  /*3f10*/  ISETP.GT.AND P5, PT, R0, RZ, P4 ;  /* 0x000000ff0000720c */ /* 0x000fc400027a4270 */
[C---:B------:R-:W-:Y:S01]  /*3f20*/  ISETP.GT.AND P3, PT, R0.reuse, RZ, P0 ;  /* 0x000000ff0000720c */ /* 0x040fe20000764270 */
[----:B------:R-:W-:Y:S01]  /*3f30*/  @P1 STG.E.U16 desc[UR36][R6.64+0x40], R42 ;  /* 0x0000402a06001986 */ /* 0x000fe2000c101524 */
[----:B------:R-:W-:Y:S02]  /*3f40*/  F2FP.F16.F32.PACK_AB R43, RZ, R43 ;  /* 0x0000002bff2b723e */ /* 0x000fe400000000ff */
[----:B------:R-:W-:Y:S02]  /*3f50*/  F2FP.F16.F32.PACK_AB R44, RZ, R44 ;  /* 0x0000002cff2c723e */ /* 0x000fe400000000ff */
[C---:B------:R-:W-:Y:S01]  /*3f60*/  ISETP.GT.AND P4, PT, R0.reuse, 0x8, P4 ;  /* 0x000000080000780c */ /* 0x040fe20002784270 */
[----:B------:R-:W-:Y:S01]  /*3f70*/  @P2 STG.E.U16 desc[UR36][R6.64+0x42], R43 ;  /* 0x0000422b06002986 */ /* 0x000fe2000c101524 */
[----:B------:R-:W-:Y:S02]  /*3f80*/  F2FP.F16.F32.PACK_AB R45, RZ, R45 ;  /* 0x0000002dff2d723e */ /* 0x000fe400000000ff */
[----:B------:R-:W-:Y:S01]  /*3f90*/  ISETP.GT.AND P2, PT, R3, 0x31, PT ;  /* 0x000000310300780c */ /* 0x000fe20003f44270 */
[----:B------:R-:W-:Y:S01]  /*3fa0*/  @P5 STG.E.U16 desc[UR36][R4.64+0x50], R44 ;  /* 0x0000502c04005986 */ /* 0x000fe2000c101524 */
[----:B------:R-:W-:-:S02]  /*3fb0*/  ISETP.GT.AND P5, PT, R0, 0x8, P0 ;  /* 0x000000080000780c */ /* 0x000fc400007a4270 */
[C---:B------:R-:W-:Y:S01]  /*3fc0*/  ISETP.GT.AND P1, PT, R3.reuse, 0x38, PT ;  /* 0x000000380300780c */ /* 0x040fe20003f24270 */
[----:B------:R-:W-:Y:S01]  /*3fd0*/  @P3 STG.E.U16 desc[UR36][R4.64+0x52], R45 ;  /* 0x0000522d04003986 */ /* 0x000fe2000c101524 */
[C---:B------:R-:W-:Y:S02]  /*3fe0*/  ISETP.GT.AND P3, PT, R3.reuse, 0x30, PT ;  /* 0x000000300300780c */ /* 0x040fe40003f64270 */
[----:B------:R-:W-:Y:S01]  /*3ff0*/  ISETP.GT.AND P0, PT, R3, 0x39, PT ;  /* 0x000000390300780c */ /* 0x000fe20003f04270 */
[----:B------:R-:W-:Y:S01]  /*4000*/  @P4 IMAD.MOV.U32 R2, RZ, RZ, R6 ;  /* 0x000000ffff024224 */ /* 0x000fe200078e0006 */
[----:B------:R-:W-:Y:S01]  /*4010*/  F2FP.F16.F32.PACK_AB R46, RZ, R46 ;  /* 0x0000002eff2e723e */ /* 0x000fe200000000ff */
[----:B------:R-:W-:Y:S01]  /*4020*/  @P4 IMAD.MOV.U32 R3, RZ, RZ, R7 ;  /* 0x000000ffff034224 */ /* 0x000fe200078e0007 */
[----:B------:R-:W-:Y:S02]  /*4030*/  F2FP.F16.F32.PACK_AB R47, RZ, R47 ;  /* 0x0000002fff2f723e */ /* 0x000fe400000000ff */
[----:B------:R-:W-:-:S02]  /*4040*/  F2FP.F16.F32.PACK_AB R48, RZ, R48 ;  /* 0x00000030ff30723e */ /* 0x000fc400000000ff */
[----:B------:R1:W-:Y:S01]  /*4050*/  @P4 STG.E.U16 desc[UR36][R2.64+0x50], R46 ;  /* 0x0000502e02004986 */ /* 0x0003e2000c101524 */
[C---:B------:R-:W-:Y:S02]  /*4060*/  ISETP.GT.AND P4, PT, R0.reuse, RZ, P2 ;  /* 0x000000ff0000720c */ /* 0x040fe40001784270 */
[----:B------:R-:W-:Y:S02]  /*4070*/  F2FP.F16.F32.PACK_AB R49, RZ, R49 ;  /* 0x00000031ff31723e */ /* 0x000fe400000000ff */
[----:B------:R-:W-:Y:S02]  /*4080*/  ISETP.GT.AND P2, PT, R0, 0x8, P2 ;  /* 0x000000080000780c */ /* 0x000fe40001744270 */
[----:B------:R-:W-:Y:S02]  /*4090*/  F2FP.F16.F32.PACK_AB R50, RZ, R50 ;  /* 0x00000032ff32723e */ /* 0x000fe400000000ff */
[----:B------:R-:W-:Y:S02]  /*40a0*/  F2FP.F16.F32.PACK_AB R51, RZ, R51 ;  /* 0x00000033ff33723e */ /* 0x000fe400000000ff */
[----:B------:R-:W-:Y:S01]  /*40b0*/  F2FP.F16.F32.PACK_AB R52, RZ, R52 ;  /* 0x00000034ff34723e */ /* 0x000fe200000000ff */
[----:B-1----:R-:W-:Y:S01]  /*40c0*/  @P5 IMAD.MOV.U32 R2, RZ, RZ, R6 ;  /* 0x000000ffff025224 */ /* 0x002fe200078e0006 */
[----:B------:R-:W-:Y:S01]  /*40d0*/  F2FP.F16.F32.PACK_AB R53, RZ, R53 ;  /* 0x00000035ff35723e */ /* 0x000fe200000000ff */
[----:B------:R-:W-:Y:S01]  /*40e0*/  @P5 IMAD.MOV.U32 R3, RZ, RZ, R7 ;  /* 0x000000ffff035224 */ /* 0x000fe200078e0007 */
[----:B------:R-:W-:-:S02]  /*40f0*/  F2FP.F16.F32.PACK_AB R54, RZ, R54 ;  /* 0x00000036ff36723e */ /* 0x000fc400000000ff */
[----:B------:R-:W-:Y:S02]  /*4100*/  F2FP.F16.F32.PACK_AB R55, RZ, R55 ;  /* 0x00000037ff37723e */ /* 0x000fe400000000ff */
[----:B------:R1:W-:Y:S01]  /*4110*/  @P5 STG.E.U16 desc[UR36][R2.64+0x52], R47 ;  /* 0x0000522f02005986 */ /* 0x0003e2000c101524 */
[C---:B------:R-:W-:Y:S02]  /*4120*/  ISETP.GT.AND P5, PT, R0.reuse, RZ, P3 ;  /* 0x000000ff0000720c */ /* 0x040fe40001fa4270 */
[----:B------:R-:W-:-:S11]  /*4130*/  ISETP.GT.AND P3, PT, R0, 0x8, P3 ;  /* 0x000000080000780c */ /* 0x000fd60001f64270 */
[----:B-1----:R-:W-:Y:S02]  /*4140*/  @P5 IMAD.MOV.U32 R2, RZ, RZ, R4 ;  /* 0x000000ffff025224 */ /* 0x002fe400078e0004 */
[----:B------:R-:W-:-:S05]  /*4150*/  @P5 IMAD.MOV.U32 R3, RZ, RZ, R5 ;  /* 0x000000ffff035224 */ /* 0x000fca00078e0005 */
[----:B------:R1:W-:Y:S01]  /*4160*/  @P5 STG.E.U16 desc[UR36][R2.64+0x60], R48 ;  /* 0x0000603002005986 */ /* 0x0003e2000c101524 */
[C---:B------:R-:W-:Y:S02]  /*4170*/  ISETP.GT.AND P5, PT, R0.reuse, RZ, P0 ;  /* 0x000000ff0000720c */ /* 0x040fe400007a4270 */
[----:B------:R-:W-:Y:S01]  /*4180*/  ISETP.GT.AND P0, PT, R0, 0x8, P0 ;  /* 0x000000080000780c */ /* 0x000fe20000704270 */
[----:B-1----:R-:W-:Y:S02]  /*4190*/  @P4 IMAD.MOV.U32 R2, RZ, RZ, R4 ;  /* 0x000000ffff024224 */ /* 0x002fe400078e0004 */
[----:B------:R-:W-:-:S05]  /*41a0*/  @P4 IMAD.MOV.U32 R3, RZ, RZ, R5 ;  /* 0x000000ffff034224 */ /* 0x000fca00078e0005 */
[----:B------:R1:W-:Y:S01]  /*41b0*/  @P4 STG.E.U16 desc[UR36][R2.64+0x62], R49 ;  /* 0x0000623102004986 */ /* 0x0003e2000c101524 */
[C---:B------:R-:W-:Y:S02]  /*41c0*/  ISETP.GT.AND P4, PT, R0.reuse, RZ, P1 ;  /* 0x000000ff0000720c */ /* 0x040fe40000f84270 */
[----:B------:R-:W-:Y:S01]  /*41d0*/  ISETP.GT.AND P1, PT, R0, 0x8, P1 ;  /* 0x000000080000780c */ /* 0x000fe20000f24270 */
[----:B-1----:R-:W-:Y:S02]  /*41e0*/  @P3 IMAD.MOV.U32 R2, RZ, RZ, R6 ;  /* 0x000000ffff023224 */ /* 0x002fe400078e0006 */
[----:B------:R-:W-:-:S05]  /*41f0*/  @P3 IMAD.MOV.U32 R3, RZ, RZ, R7 ;  /* 0x000000ffff033224 */ /* 0x000fca00078e0007 */
[----:B------:R1:W-:Y:S02]  /*4200*/  @P3 STG.E.U16 desc[UR36][R2.64+0x60], R50 ;  /* 0x0000603202003986 */ /* 0x0003e4000c101524 */
[----:B-1----:R-:W-:Y:S02]  /*4210*/  @P2 IMAD.MOV.U32 R2, RZ, RZ, R6 ;  /* 0x000000ffff022224 */ /* 0x002fe400078e0006 */
[----:B------:R-:W-:-:S05]  /*4220*/  @P2 IMAD.MOV.U32 R3, RZ, RZ, R7 ;  /* 0x000000ffff032224 */ /* 0x000fca00078e0007 */
[----:B------:R1:W-:Y:S02]  /*4230*/  @P2 STG.E.U16 desc[UR36][R2.64+0x62], R51 ;  /* 0x0000623302002986 */ /* 0x0003e4000c101524 */
[----:B-1----:R-:W-:Y:S02]  /*4240*/  @P4 IMAD.MOV.U32 R2, RZ, RZ, R4 ;  /* 0x000000ffff024224 */ /* 0x002fe400078e0004 */
[----:B------:R-:W-:-:S05]  /*4250*/  @P4 IMAD.MOV.U32 R3, RZ, RZ, R5 ;  /* 0x000000ffff034224 */ /* 0x000fca00078e0005 */
[----:B------:R1:W-:Y:S04]  /*4260*/  @P4 STG.E.U16 desc[UR36][R2.64+0x70], R52 ;  /* 0x0000703402004986 */ /* 0x0003e8000c101524 */
[----:B------:R2:W-:Y:S01]  /*4270*/  @P5 STG.E.U16 desc[UR36][R4.64+0x72], R53 ;  /* 0x0000723504005986 */ /* 0x0005e2000c101524 */
[----:B-1----:R-:W-:Y:S02]  /*4280*/  @P1 IMAD.MOV.U32 R2, RZ, RZ, R6 ;  /* 0x000000ffff021224 */ /* 0x002fe400078e0006 */
[----:B------:R-:W-:-:S05]  /*4290*/  @P1 IMAD.MOV.U32 R3, RZ, RZ, R7 ;  /* 0x000000ffff031224 */ /* 0x000fca00078e0007 */
[----:B------:R2:W-:Y:S04]  /*42a0*/  @P1 STG.E.U16 desc[UR36][R2.64+0x70], R54 ;  /* 0x0000703602001986 */ /* 0x0005e8000c101524 */
[----:B------:R2:W-:Y:S02]  /*42b0*/  @P0 STG.E.U16 desc[UR36][R6.64+0x72], R55 ;  /* 0x0000723706000986 */ /* 0x0005e4000c101524 */
.L_x_94:
[----:B------:R-:W-:Y:S05]  /*42c0*/  BSYNC B0 ;  /* 0x0000000000007941 */ /* 0x000fea0003800000 */
.L_x_32:
[----:B0-2---:R-:W2:Y:S01]  /*42d0*/  LDL.64 R2, [R1] ;  /* 0x0000000001027983 */ /* 0x005ea20000100a00 */
[----:B------:R-:W-:Y:S01]  /*42e0*/  ULDC.64 UR4, c[0x0][0x650] ;  /* 0x0001940000047ab9 */ /* 0x000fe20000000a00 */
[----:B------:R0:W-:Y:S01]  /*42f0*/  SYNCS.ARRIVE.TRANS64.A1T0 RZ, [R64+UR47], RZ ;  /* 0x000000ff40ff79a7 */ /* 0x0001e2000810002f */
[----:B------:R-:W-:Y:S01]  /*4300*/  PRMT R0, RZ, 0x7610, R0 ;  /* 0x00007610ff007816 */ /* 0x000fe20000000000 */
[----:B-----5:R-:W-:Y:S02]  /*4310*/  IMAD.MOV.U32 R19, RZ, RZ, -0x1 ;  /* 0xffffffffff137424 */ /* 0x020fe400078e00ff */
[----:B------:R-:W-:Y:S01]  /*4320*/  IMAD.MOV.U32 R22, RZ, RZ, -0x1 ;  /* 0xffffffffff167424 */ /* 0x000fe200078e00ff */
[----:B--2---:R-:W-:-:S04]  /*4330*/  LEA R18, P0, R2, R18, 0x1 ;  /* 0x0000001202127211 */ /* 0x004fc800078008ff */
[----:B------:R-:W-:Y:S01]  /*4340*/  LEA.HI.X R17, R2, R17, R23, 0x1, P0 ;  /* 0x0000001102117211 */ /* 0x000fe200000f0c17 */
[----:B------:R-:W-:Y:S01]  /*4350*/  IMAD.MOV.U32 R2, RZ, RZ, -0x1 ;  /* 0xffffffffff027424 */ /* 0x000fe200078e00ff */
[----:B------:R-:W-:-:S04]  /*4360*/  ISETP.GE.U32.AND P0, PT, R18, UR4, PT ;  /* 0x0000000412007c0c */ /* 0x000fc8000bf06070 */
[----:B------:R-:W-:-:S13]  /*4370*/  ISETP.GE.U32.AND.EX P0, PT, R17, UR5, PT, P0 ;  /* 0x0000000511007c0c */ /* 0x000fda000bf06100 */
[----:B0-----:R-:W-:Y:S05]  /*4380*/  @P0 BRA `(.L_x_95) ;  /* 0x0000000400700947 */ /* 0x001fea0003800000 */
[----:B-1----:R-:W0:Y:S01]  /*4390*/  S2R R10, SR_CTAID.X ;  /* 0x00000000000a7919 */ /* 0x002e220000002500 */
[----:B---34-:R-:W1:Y:S01]  /*43a0*/  LDC.64 R8, c[0x0][0x628] ;  /* 0x00018a00ff087b82 */ /* 0x018e620000000a00 */
[----:B------:R-:W-:Y:S01]  /*43b0*/  ULDC UR4, c[0x0][0x150] ;  /* 0x0000540000047ab9 */ /* 0x000fe20000000800 */
[----:B------:R-:W-:Y:S01]  /*43c0*/  IMAD.MOV.U32 R6, RZ, RZ, R18 ;  /* 0x000000ffff067224 */ /* 0x000fe200078e0012 */
[----:B------:R-:W2:Y:S01]  /*43d0*/  S2R R20, SR_CTAID.Y ;  /* 0x0000000000147919 */ /* 0x000ea20000002600 */
[----:B------:R-:W-:-:S04]  /*43e0*/  IMAD.MOV.U32 R7, RZ, RZ, R17 ;  /* 0x000000ffff077224 */ /* 0x000fc800078e0011 */
[----:B------:R-:W3:Y:S08]  /*43f0*/  LDC R15, c[0x0][0x144] ;  /* 0x00005100ff0f7b82 */ /* 0x000ef00000000800 */
[----:B------:R-:W4:Y:S08]  /*4400*/  LDC R0, c[0x0][0x630] ;  /* 0x00018c00ff007b82 */ /* 0x000f300000000800 */
[----:B------:R-:W2:Y:S01]  /*4410*/  LDC.64 R12, c[0x0][0x620] ;  /* 0x00018800ff0c7b82 */ /* 0x000ea20000000a00 */
[----:B-1----:R-:W-:-:S04]  /*4420*/  ISETP.NE.U32.AND P0, PT, R8, RZ, PT ;  /* 0x000000ff0800720c */ /* 0x002fc80003f05070 */
[----:B------:R-:W-:Y:S02]  /*4430*/  ISETP.NE.AND.EX P0, PT, R9, RZ, PT, P0 ;  /* 0x000000ff0900720c */ /* 0x000fe40003f05300 */
[----:B0-----:R-:W-:-:S05]  /*4440*/  I2FP.F32.U32 R2, R10 ;  /* 0x0000000a00027245 */ /* 0x001fca0000201000 */
[----:B------:R-:W-:-:S04]  /*4450*/  FMUL R2, R2, UR4 ;  /* 0x0000000402027c20 */ /* 0x000fc80008400000 */
[----:B------:R0:W1:Y:S02]  /*4460*/  F2I.U32.TRUNC.NTZ R14, R2 ;  /* 0x00000002000e7305 */ /* 0x000064000020f000 */
[----:B---34-:R-:W-:Y:S05]  /*4470*/  @!P0 BRA `(.L_x_96) ;  /* 0x0000000000288947 */ /* 0x018fea0003800000 */
[----:B------:R-:W3:Y:S02]  /*4480*/  LDC R3, c[0x0][0x634] ;  /* 0x00018d00ff037b82 */ /* 0x000ee40000000800 */
[----:B---3--:R-:W-:-:S05]  /*4490*/  IADD3 R7, P0, R18, R3, RZ ;  /* 0x0000000312077210 */ /* 0x008fca0007f1e0ff */
[----:B------:R-:W-:-:S04]  /*44a0*/  IMAD.X R11, RZ, RZ, R17, P0 ;  /* 0x000000ffff0b7224 */ /* 0x000fc800000e0611 */
[----:B0-----:R-:W-:-:S04]  /*44b0*/  IMAD.WIDE.U32 R2, R11, R8, RZ ;  /* 0x000000080b027225 */ /* 0x001fc800078e00ff */
[----:B------:R-:W-:-:S04]  /*44c0*/  IMAD.WIDE.U32 R4, P0, R7, R9, R2 ;  /* 0x0000000907047225 */ /* 0x000fc80007800002 */
[----:B------:R-:W-:-:S04]  /*44d0*/  IMAD.WIDE.U32 R2, R7, R8, RZ ;  /* 0x0000000807027225 */ /* 0x000fc800078e00ff */
[----:B------:R-:W-:Y:S01]  /*44e0*/  IMAD.X R7, RZ, RZ, RZ, P0 ;  /* 0x000000ffff077224 */ /* 0x000fe200000e06ff */
[----:B------:R-:W-:Y:S01]  /*44f0*/  IADD3 RZ, P0, R3, R4, RZ ;  /* 0x0000000403ff7210 */ /* 0x000fe20007f1e0ff */
[----:B------:R-:W-:-:S04]  /*4500*/  IMAD.MOV.U32 R6, RZ, RZ, R5 ;  /* 0x000000ffff067224 */ /* 0x000fc800078e0005 */
[----:B------:R-:W-:-:S08]  /*4510*/  IMAD.WIDE.U32.X R6, R11, R9, R6, P0 ;  /* 0x000000090b067225 */ /* 0x000fd000000e0406 */
.L_x_96:
[----:B------:R-:W3:Y:S01]  /*4520*/  LDC.64 R26, c[0x0][0x640] ;  /* 0x00019000ff1a7b82 */ /* 0x000ee20000000a00 */
[-C--:B------:R-:W-:Y:S01]  /*4530*/  SHF.R.U64 R11, R6, R0.reuse, R7 ;  /* 0x00000000060b7219 */ /* 0x080fe20000001207 */
[----:B------:R-:W-:Y:S01]  /*4540*/  IMAD.MOV.U32 R19, RZ, RZ, R17 ;  /* 0x000000ffff137224 */ /* 0x000fe200078e0011 */
[----:B------:R-:W-:Y:S01]  /*4550*/  SHF.R.U32.HI R0, RZ, R0, R7 ;  /* 0x00000000ff007219 */ /* 0x000fe20000011607 */
[----:B-1----:R-:W-:Y:S01]  /*4560*/  IMAD.MOV R14, RZ, RZ, -R14 ;  /* 0x000000ffff0e7224 */ /* 0x002fe200078e0a0e */
[----:B------:R-:W-:Y:S01]  /*4570*/  IADD3 R5, P0, RZ, -R11, RZ ;  /* 0x8000000bff057210 */ /* 0x000fe20007f1e0ff */
[----:B------:R-:W-:Y:S01]  /*4580*/  ULDC UR4, c[0x0][0x154] ;  /* 0x0000550000047ab9 */ /* 0x000fe20000000800 */
[----:B------:R-:W-:Y:S01]  /*4590*/  IMAD.MOV.U32 R7, RZ, RZ, 0x1 ;  /* 0x00000001ff077424 */ /* 0x000fe200078e00ff */
[----:B------:R-:W1:Y:S01]  /*45a0*/  LDC R4, c[0x0][0x618] ;  /* 0x00018600ff047b82 */ /* 0x000e620000000800 */
[----:B------:R-:W-:Y:S02]  /*45b0*/  IMAD R22, R15, R14, R10 ;  /* 0x0000000e0f167224 */ /* 0x000fe400078e020a */
[----:B------:R-:W-:-:S04]  /*45c0*/  IMAD.X R3, RZ, RZ, ~R0, P0 ;  /* 0x000000ffff037224 */ /* 0x000fc800000e0e00 */
[-C--:B--2---:R-:W-:Y:S01]  /*45d0*/  IMAD R0, R3, R12.reuse, RZ ;  /* 0x0000000c03007224 */ /* 0x084fe200078e02ff */
[----:B------:R-:W2:Y:S01]  /*45e0*/  LDC R6, c[0x0][0x608] ;  /* 0x00018200ff067b82 */ /* 0x000ea20000000800 */
[----:B0-----:R-:W-:-:S04]  /*45f0*/  IMAD.WIDE.U32 R2, R5, R12, R18 ;  /* 0x0000000c05027225 */ /* 0x001fc800078e0012 */
[----:B------:R-:W-:Y:S01]  /*4600*/  IMAD R5, R5, R13, R0 ;  /* 0x0000000d05057224 */ /* 0x000fe200078e0200 */
[----:B------:R-:W-:Y:S02]  /*4610*/  I2FP.F32.U32 R0, R20 ;  /* 0x0000001400007245 */ /* 0x000fe40000201000 */
[----:B------:R-:W0:Y:S01]  /*4620*/  LDC R24, c[0x0][0x658] ;  /* 0x00019600ff187b82 */ /* 0x000e220000000800 */
[----:B------:R-:W-:Y:S01]  /*4630*/  IMAD.IADD R3, R3, 0x1, R5 ;  /* 0x0000000103037824 */ /* 0x000fe200078e0205 */
[----:B---3--:R-:W-:Y:S01]  /*4640*/  ISETP.NE.U32.AND P0, PT, R26, RZ, PT ;  /* 0x000000ff1a00720c */ /* 0x008fe20003f05070 */
[----:B------:R-:W-:Y:S01]  /*4650*/  FMUL R0, R0, UR4 ;  /* 0x0000000400007c20 */ /* 0x000fe20008400000 */
[----:B------:R-:W-:Y:S02]  /*4660*/  IMAD.MOV.U32 R5, RZ, RZ, -0x1 ;  /* 0xffffffffff057424 */ /* 0x000fe400078e00ff */
[----:B------:R-:W-:Y:S01]  /*4670*/  ISETP.NE.AND.EX P0, PT, R27, RZ, PT, P0 ;  /* 0x000000ff1b00720c */ /* 0x000fe20003f05300 */
[----:B------:R3:W4:Y:S01]  /*4680*/  F2I.U32.TRUNC.NTZ R12, R0 ;  /* 0x00000000000c7305 */ /* 0x000722000020f000 */
[----:B------:R-:W3:Y:S01]  /*4690*/  LDC R15, c[0x0][0x148] ;  /* 0x00005200ff0f7b82 */ /* 0x000ee20000000800 */
[----:B-1----:R-:W-:-:S02]  /*46a0*/  SHF.R.U64 R10, R2, R4, R3 ;  /* 0x00000004020a7219 */ /* 0x002fc40000001203 */
[----:B------:R-:W-:-:S05]  /*46b0*/  SHF.R.U32.HI R3, RZ, R4, R3 ;  /* 0x00000004ff037219 */ /* 0x000fca0000011603 */
[----:B------:R-:W1:Y:S01]  /*46c0*/  LDC R14, c[0x0][0x600] ;  /* 0x00018000ff0e7b82 */ /* 0x000e620000000800 */
[-CC-:B--2---:R-:W-:Y:S02]  /*46d0*/  SHF.R.U64 R8, R10, R6.reuse, R3.reuse ;  /* 0x000000060a087219 */ /* 0x184fe40000001203 */
[----:B------:R-:W-:-:S05]  /*46e0*/  SHF.R.U32.HI R3, RZ, R6, R3 ;  /* 0x00000006ff037219 */ /* 0x000fca0000011603 */
[----:B------:R-:W2:Y:S01]  /*46f0*/  LDC R21, c[0x0][0x648] ;  /* 0x00019200ff157b82 */ /* 0x000ea20000000800 */
[-CC-:B0-----:R-:W-:Y:S02]  /*4700*/  SHF.R.U64 R13, R8, R24.reuse, R3.reuse ;  /* 0x00000018080d7219 */ /* 0x181fe40000001203 */
[-C--:B------:R-:W-:Y:S02]  /*4710*/  SHF.L.U32 R5, R5, R24.reuse, RZ ;  /* 0x0000001805057219 */ /* 0x080fe400000006ff */
[-C--:B------:R-:W-:Y:S01]  /*4720*/  SHF.R.U32.HI R3, RZ, R24.reuse, R3 ;  /* 0x00000018ff037219 */ /* 0x080fe20000011603 */
[----:B------:R-:W-:Y:S01]  /*4730*/  IMAD.MOV.U32 R2, RZ, RZ, R13 ;  /* 0x000000ffff027224 */ /* 0x000fe200078e000d */
[----:B------:R-:W-:Y:S01]  /*4740*/  SHF.L.U32 R24, R7, R24, RZ ;  /* 0x0000001807187219 */ /* 0x000fe200000006ff */
[----:B------:R-:W0:Y:S01]  /*4750*/  LDC R25, c[0x0][0x638] ;  /* 0x00018e00ff197b82 */ /* 0x000e220000000800 */
[----:B------:R-:W-:-:S07]  /*4760*/  LOP3.LUT R19, RZ, R5, RZ, 0x33, !PT ;  /* 0x00000005ff137212 */ /* 0x000fce00078e33ff */
[----:B------:R-:W0:Y:S01]  /*4770*/  LDC R28, c[0x0][0x610] ;  /* 0x00018400ff1c7b82 */ /* 0x000e220000000800 */
[----:B----4-:R-:W-:Y:S05]  /*4780*/  @!P0 BRA `(.L_x_97) ;  /* 0x0000000000288947 */ /* 0x010fea0003800000 */
[----:B---3--:R-:W3:Y:S02]  /*4790*/  LDC R0, c[0x0][0x64c] ;  /* 0x00019300ff007b82 */ /* 0x008ee40000000800 */
[----:B---3--:R-:W-:-:S05]  /*47a0*/  IADD3 R7, P0, R13, R0, RZ ;  /* 0x000000000d077210 */ /* 0x008fca0007f1e0ff */
        /* <DEDUP_REMOVED lines=8> */
.L_x_97:
[----:B------:R-:W4:Y:S01]  /*4830*/  LDC R4, c[0x0][0x65c] ;  /* 0x00019700ff047b82 */ /* 0x000f220000000800 */
[----:B--23--:R-:W-:Y:S01]  /*4840*/  SHF.R.U64 R0, R2, R21, R3 ;  /* 0x0000001502007219 */ /* 0x00cfe20000001203 */
[----:B-1----:R-:W-:Y:S01]  /*4850*/  VIADD R3, R14, 0xffffffff ;  /* 0xffffffff0e037836 */ /* 0x002fe20000000000 */
[----:B------:R-:W-:Y:S01]  /*4860*/  LOP3.LUT R19, R8, R19, RZ, 0xc0, !PT ;  /* 0x0000001308137212 */ /* 0x000fe200078ec0ff */
[----:B------:R-:W-:Y:S02]  /*4870*/  IMAD.MOV R12, RZ, RZ, -R12 ;  /* 0x000000ffff0c7224 */ /* 0x000fe400078e0a0c */
[----:B------:R-:W-:Y:S01]  /*4880*/  IMAD.MOV R2, RZ, RZ, -R0 ;  /* 0x000000ffff027224 */ /* 0x000fe200078e0a00 */
[----:B------:R-:W-:Y:S01]  /*4890*/  LOP3.LUT R3, R10, R3, RZ, 0xc0, !PT ;  /* 0x000000030a037212 */ /* 0x000fe200078ec0ff */
[----:B------:R-:W-:Y:S02]  /*48a0*/  IMAD R19, R24, R0, R19 ;  /* 0x0000000018137224 */ /* 0x000fe400078e0213 */
[----:B0-----:R-:W-:-:S04]  /*48b0*/  IMAD R0, R2, R25, R13 ;  /* 0x0000001902007224 */ /* 0x001fc800078e020d */
[----:B------:R-:W-:Y:S01]  /*48c0*/  IMAD R2, R0, R14, R3 ;  /* 0x0000000e00027224 */ /* 0x000fe200078e0203 */
[----:B----4-:R-:W-:Y:S01]  /*48d0*/  ISETP.NE.AND P0, PT, R4, 0x1, PT ;  /* 0x000000010400780c */ /* 0x010fe20003f05270 */
[----:B------:R-:W-:-:S05]  /*48e0*/  IMAD.MOV.U32 R4, RZ, RZ, 0x1 ;  /* 0x00000001ff047424 */ /* 0x000fca00078e00ff */
[----:B------:R-:W-:-:S07]  /*48f0*/  PRMT R0, R4, 0x7610, R0 ;  /* 0x0000761004007816 */ /* 0x000fce0000000000 */
[----:B------:R-:W-:-:S04]  /*4900*/  @P0 IMAD R22, R15, R12, R20 ;  /* 0x0000000c0f160224 */ /* 0x000fc800078e0214 */
[----:B------:R-:W-:-:S05]  /*4910*/  IMAD R19, R19, R28, R22 ;  /* 0x0000001c13137224 */ /* 0x000fca00078e0216 */
[----:B------:R-:W-:Y:S02]  /*4920*/  SEL R22, R2, R19, !P0 ;  /* 0x0000001302167207 */ /* 0x000fe40004000000 */
[----:B------:R-:W-:Y:S01]  /*4930*/  SEL R19, R19, R2, !P0 ;  /* 0x0000000213137207 */ /* 0x000fe20004000000 */
[----:B------:R-:W-:-:S07]  /*4940*/  IMAD.MOV.U32 R2, RZ, RZ, R11 ;  /* 0x000000ffff027224 */ /* 0x000fce00078e000b */
.L_x_95:
[----:B------:R-:W-:Y:S02]  /*4950*/  LOP3.LUT P0, RZ, R0, 0xff, RZ, 0xc0, !PT ;  /* 0x000000ff00ff7812 */ /* 0x000fe4000780c0ff */
[----:B------:R-:W-:-:S11]  /*4960*/  LOP3.LUT R71, R71, 0x1, RZ, 0x3c, !PT ;  /* 0x0000000147477812 */ /* 0x000fd600078e3cff */
[----:B------:R-:W-:Y:S05]  /*4970*/  @P0 BRA `(.L_x_98) ;  /* 0xffffffc800c40947 */ /* 0x000fea000383ffff */
[----:B------:R-:W-:Y:S05]  /*4980*/  EXIT ;  /* 0x000000000000794d */ /* 0x000fea0003800000 */
.L_x_13:
[----:B------:R-:W-:-:S08]  /*4990*/  ISETP.NE.AND P0, PT, R0, RZ, PT ;  /* 0x000000ff0000720c */ /* 0x000fd00003f05270 */
[----:B0-----:R-:W0:-:S00]  /*49a0*/  USETMAXREG.DEALLOC.CTAPOOL 0x28 ;  /* 0x00000028000079c8 */ /* 0x001e0000080e0500 */
[----:B------:R-:W-:Y:S05]  /*49b0*/  @P0 EXIT ;  /* 0x000000000000094d */ /* 0x000fea0003800000 */
[----:B0-----:R-:W-:Y:S01]  /*49c0*/  LOP3.LUT P0, RZ, R8, 0xff, RZ, 0xc0, !PT ;  /* 0x000000ff08ff7812 */ /* 0x001fe2000780c0ff */
[----:B------:R-:W-:Y:S02]  /*49d0*/  IMAD.MOV.U32 R0, RZ, RZ, 0x1 ;  /* 0x00000001ff007424 */ /* 0x000fe400078e00ff */
[----:B------:R-:W-:-:S10]  /*49e0*/  IMAD.MOV.U32 R7, RZ, RZ, RZ ;  /* 0x000000ffff077224 */ /* 0x000fd400078e00ff */
[----:B------:R-:W-:Y:S05]  /*49f0*/  @!P0 BRA `(.L_x_99) ;  /* 0x0000000c00148947 */ /* 0x000fea0003800000 */
[----:B------:R-:W-:Y:S01]  /*4a00*/  LOP3.LUT P0, RZ, R4, 0x1f, RZ, 0xc0, !PT ;  /* 0x0000001f04ff7812 */ /* 0x000fe2000780c0ff */
[----:B------:R-:W-:Y:S01]  /*4a10*/  ULDC UR5, c[0x0][0x658] ;  /* 0x0001960000057ab9 */ /* 0x000fe20000000800 */
[----:B------:R-:W-:Y:S01]  /*4a20*/  UMOV UR6, 0xffffffff ;  /* 0xffffffff00067882 */ /* 0x000fe20000000000 */
[----:B------:R-:W-:Y:S01]  /*4a30*/  BSSY B0, `(.L_x_99) ;  /* 0x00000c1000007945 */ /* 0x000fe20003800000 */
[----:B------:R-:W-:Y:S01]  /*4a40*/  USHF.L.U32 UR6, UR6, UR5, URZ ;  /* 0x0000000506067299 */ /* 0x000fe2000800063f */
[C---:B------:R-:W-:Y:S01]  /*4a50*/  ISETP.NE.AND P2, PT, R3.reuse, RZ, PT ;  /* 0x000000ff0300720c */ /* 0x040fe20003f45270 */
[----:B------:R-:W-:Y:S01]  /*4a60*/  IMAD.MOV.U32 R8, RZ, RZ, 0x1 ;  /* 0x00000001ff087424 */ /* 0x000fe200078e00ff */
[----:B------:R-:W-:Y:S01]  /*4a70*/  ISETP.NE.OR P0, PT, R3, RZ, !P0 ;  /* 0x000000ff0300720c */ /* 0x000fe20004705670 */
[----:B------:R-:W-:Y:S01]  /*4a80*/  IMAD.MOV.U32 R0, RZ, RZ, 0x1 ;  /* 0x00000001ff007424 */ /* 0x000fe200078e00ff */
[----:B------:R-:W-:Y:S01]  /*4a90*/  LOP3.LUT R6, R16, 0x2, RZ, 0xfc, !PT ;  /* 0x0000000210067812 */ /* 0x000fe200078efcff */
[----:B------:R-:W-:Y:S01]  /*4aa0*/  IMAD.MOV.U32 R7, RZ, RZ, RZ ;  /* 0x000000ffff077224 */ /* 0x000fe200078e00ff */
[----:B------:R-:W-:Y:S01]  /*4ab0*/  ULDC UR4, c[0x0][0x600] ;  /* 0x0001800000047ab9 */ /* 0x000fe20000000800 */
[----:B------:R-:W-:Y:S01]  /*4ac0*/  UMOV UR7, 0x1 ;  /* 0x0000000100077882 */ /* 0x000fe20000000000 */
[----:B------:R-:W-:-:S02]  /*4ad0*/  UIADD3 UR19, UR40, 0x1, URZ ;  /* 0x0000000128137890 */ /* 0x000fc4000fffe03f */
[----:B------:R-:W-:Y:S02]  /*4ae0*/  UIADD3 UR15, UR4, -0x1, URZ ;  /* 0xffffffff040f7890 */ /* 0x000fe4000fffe03f */
[----:B------:R-:W-:Y:S02]  /*4af0*/  USHF.L.U32 UR17, UR7, UR5, URZ ;  /* 0x0000000507117299 */ /* 0x000fe4000800063f */
[----:B------:R-:W-:Y:S01]  /*4b00*/  ULOP3.LUT UR16, URZ, UR6, URZ, 0x33, !UPT ;  /* 0x000000063f107292 */ /* 0x000fe2000f8e333f */
[----:B------:R-:W-:-:S11]  /*4b10*/  ULDC.64 UR20, c[0x0][0x198] ;  /* 0x0000660000147ab9 */ /* 0x000fd60000000a00 */
.L_x_111:
[----:B------:R-:W-:-:S03]  /*4b20*/  UMOV UR4, 0xffffffff ;  /* 0xffffffff00047882 */ /* 0x000fc60000000000 */
[----:B------:R-:W-:Y:S05]  /*4b30*/  BRA.DIV UR4, `(.L_x_100) ;  /* 0x0000000e04b47947 */ /* 0x000fea000b800000 */
[----:B------:R-:W-:-:S13]  /*4b40*/  ELECT P6, URZ, PT ;  /* 0x00000000003f782f */ /* 0x000fda00038c0000 */
.L_x_123:
[----:B------:R-:W0:Y:S01]  /*4b50*/  LDC R3, c[0x0][0x28c] ;  /* 0x0000a300ff037b82 */ /* 0x000e220000000800 */
[----:B------:R-:W-:Y:S01]  /*4b60*/  BSSY B1, `(.L_x_101) ;  /* 0x0000035000017945 */ /* 0x000fe20003800000 */
[----:B0-----:R-:W-:-:S13]  /*4b70*/  ISETP.LT.OR P6, PT, R3, 0x1, !P6 ;  /* 0x000000010300780c */ /* 0x001fda00077c1670 */
[----:B------:R-:W-:Y:S05]  /*4b80*/  @P6 BRA `(.L_x_102) ;  /* 0x0000000000c86947 */ /* 0x000fea0003800000 */
[----:B------:R-:W-:Y:S02]  /*4b90*/  IMAD.SHL.U32 R22, R22, 0x40, RZ ;  /* 0x0000004016167824 */ /* 0x000fe400078e00ff */
[----:B------:R-:W-:Y:S02]  /*4ba0*/  IMAD.SHL.U32 R19, R19, 0x40, RZ ;  /* 0x0000004013137824 */ /* 0x000fe400078e00ff */
[----:B------:R-:W-:Y:S02]  /*4bb0*/  IMAD.MOV.U32 R12, RZ, RZ, RZ ;  /* 0x000000ffff0c7224 */ /* 0x000fe400078e00ff */
[----:B------:R-:W-:Y:S02]  /*4bc0*/  IMAD.U32 R13, RZ, RZ, UR19 ;  /* 0x00000013ff0d7e24 */ /* 0x000fe4000f8e00ff */
[----:B------:R-:W-:Y:S02]  /*4bd0*/  IMAD.MOV.U32 R3, RZ, RZ, R0 ;  /* 0x000000ffff037224 */ /* 0x000fe400078e0000 */
[----:B------:R-:W-:-:S07]  /*4be0*/  IMAD.MOV.U32 R4, RZ, RZ, R7 ;  /* 0x000000ffff047224 */ /* 0x000fce00078e0007 */
.L_x_106:
[----:B------:R-:W0:Y:S01]  /*4bf0*/  S2R R10, SR_CgaCtaId ;  /* 0x00000000000a7919 */ /* 0x000e220000008800 */
[----:B------:R-:W-:Y:S01]  /*4c00*/  MOV R5, 0x400 ;  /* 0x0000040000057802 */ /* 0x000fe20000000f00 */
[----:B------:R-:W1:Y:S03]  /*4c10*/  @!P2 LDC R9, c[0x0][0x500] ;  /* 0x00014000ff09ab82 */ /* 0x000e660000000800 */
[----:B0-----:R-:W-:Y:S02]  /*4c20*/  LEA R11, R10, R5, 0x18 ;  /* 0x000000050a0b7211 */ /* 0x001fe400078ec0ff */
[----:B------:R-:W-:-:S03]  /*4c30*/  SHF.L.U32 R5, R3, 0x1f, RZ ;  /* 0x0000001f03057819 */ /* 0x000fc600000006ff */
[----:B------:R-:W-:-:S04]  /*4c40*/  IMAD R10, R4, 0x8, R11 ;  /* 0x00000008040a7824 */ /* 0x000fc800078e020b */
[----:B------:R-:W0:Y:S02]  /*4c50*/  SYNCS.PHASECHK.TRANS64.TRYWAIT P1, [R10+URZ+0x18], R5 ;  /* 0x000018050a0075a7 */ /* 0x000e24000802017f */
[----:B01----:R-:W-:Y:S05]  /*4c60*/  @!P1 BRA `(.L_x_103) ;  /* 0x0000000c00889947 */ /* 0x003fea0003800000 */
.L_x_124:
[----:B0-----:R-:W-:Y:S01]  /*4c70*/  PRMT R5, R6, 0x9910, RZ ;  /* 0x0000991006057816 */ /* 0x001fe200000000ff */
[----:B------:R0:W-:Y:S03]  /*4c80*/  @!P2 SYNCS.ARRIVE.TRANS64 RZ, [R10+URZ], R9 ;  /* 0x000000090affa9a7 */ /* 0x0001e6000800003f */
[----:B------:R-:W-:-:S13]  /*4c90*/  ISETP.NE.AND P1, PT, R5, 0x2, PT ;  /* 0x000000020500780c */ /* 0x000fda0003f25270 */
[----:B0-----:R-:W-:Y:S05]  /*4ca0*/  @P1 BRA `(.L_x_104) ;  /* 0x0000000000041947 */ /* 0x001fea0003800000 */
[----:B------:R-:W-:Y:S01]  /*4cb0*/  BPT.TRAP 0x1 ;  /* 0x000000040000795c */ /* 0x000fe20000300000 */
.L_x_104:
[----:B------:R-:W-:Y:S05]  /*4cc0*/  @P0 BRA `(.L_x_105) ;  /* 0x0000000000040947 */ /* 0x000fea0003800000 */
[----:B------:R-:W-:Y:S01]  /*4cd0*/  BPT.TRAP 0x1 ;  /* 0x000000040000795c */ /* 0x000fe20000300000 */
.L_x_105:
[----:B------:R-:W-:Y:S01]  /*4ce0*/  IMAD R11, R4, 0x2000, R11 ;  /* 0x00002000040b7824 */ /* 0x000fe200078e020b */
[----:B------:R-:W-:Y:S01]  /*4cf0*/  R2UR UR9, R10 ;  /* 0x000000000a0972ca */ /* 0x000fe200000e0000 */
[----:B------:R-:W-:Y:S01]  /*4d00*/  VIADD R13, R13, 0xffffffff ;  /* 0xffffffff0d0d7836 */ /* 0x000fe20000000000 */
[----:B------:R-:W-:Y:S01]  /*4d10*/  UIADD3 UR4, UP0, UR20, 0xf0, URZ ;  /* 0x000000f014047890 */ /* 0x000fe2000ff1e03f */
[----:B------:R-:W-:Y:S01]  /*4d20*/  R2UR UR11, R19 ;  /* 0x00000000130b72ca */ /* 0x000fe200000e0000 */
[----:B------:R-:W-:Y:S01]  /*4d30*/  UIADD3 UR22, UP1, UR20, 0x1f0, URZ ;  /* 0x000001f014167890 */ /* 0x000fe2000ff3e03f */
[----:B------:R-:W-:Y:S01]  /*4d40*/  R2UR UR8, R11 ;  /* 0x000000000b0872ca */ /* 0x000fe200000e0000 */
[----:B------:R-:W-:Y:S01]  /*4d50*/  UIADD3.X UR5, URZ, UR21, URZ, UP0, !UPT ;  /* 0x000000153f057290 */ /* 0x000fe200087fe43f */
[----:B------:R-:W-:Y:S01]  /*4d60*/  R2UR UR10, R12 ;  /* 0x000000000c0a72ca */ /* 0x000fe200000e0000 */
[----:B------:R-:W-:Y:S01]  /*4d70*/  VIADD R4, R4, 0x1 ;  /* 0x0000000104047836 */ /* 0x000fe20000000000 */
[----:B------:R-:W-:Y:S01]  /*4d80*/  R2UR UR12, R2 ;  /* 0x00000000020c72ca */ /* 0x000fe200000e0000 */
[----:B------:R-:W-:Y:S01]  /*4d90*/  UIADD3.X UR23, URZ, UR21, URZ, UP1, !UPT ;  /* 0x000000153f177290 */ /* 0x000fe20008ffe43f */
[----:B------:R-:W-:Y:S01]  /*4da0*/  R2UR UR18, R22 ;  /* 0x00000000161272ca */ /* 0x000fe200000e0000 */
[----:B------:R-:W-:Y:S01]  /*4db0*/  UMOV UR6, 0x0 ;  /* 0x0000000000067882 */ /* 0x000fe20000000000 */
[----:B------:R-:W-:Y:S01]  /*4dc0*/  ISETP.GT.AND P3, PT, R13, 0x1, PT ;  /* 0x000000010d00780c */ /* 0x000fe20003f64270 */
[----:B------:R-:W-:Y:S01]  /*4dd0*/  UMOV UR7, 0x10000000 ;  /* 0x1000000000077882 */ /* 0x000fe20000000000 */
[----:B------:R-:W-:Y:S01]  /*4de0*/  ISETP.NE.AND P1, PT, R4, 0x3, PT ;  /* 0x000000030400780c */ /* 0x000fe20003f25270 */
[----:B------:R-:W-:-:S02]  /*4df0*/  VIADD R12, R12, 0x40 ;  /* 0x000000400c0c7836 */ /* 0x000fc40000000000 */
[----:B------:R-:W-:Y:S01]  /*4e00*/  UIADD3 UR13, UR8, 0x100, URZ ;  /* 0x00000100080d7890 */ /* 0x000fe2000fffe03f */
[----:B------:R-:W-:Y:S01]  /*4e10*/  SEL R10, RZ, 0x1, P1 ;  /* 0x00000001ff0a7807 */ /* 0x000fe20000800000 */
[----:B------:R-:W-:Y:S01]  /*4e20*/  UIADD3 UR14, UR8, 0x6100, URZ ;  /* 0x00006100080e7890 */ /* 0x000fe2000fffe03f */
[----:B------:R-:W-:Y:S02]  /*4e30*/  SEL R4, R4, RZ, P1 ;  /* 0x000000ff04047207 */ /* 0x000fe40000800000 */
[----:B------:R-:W-:Y:S02]  /*4e40*/  LOP3.LUT R3, R3, R10, RZ, 0x3c, !PT ;  /* 0x0000000a03037212 */ /* 0x000fe400078e3cff */
[----:B------:R-:W-:Y:S02]  /*4e50*/  UMOV UR8, UR13 ;  /* 0x0000000d00087c82 */ /* 0x000fe40008000000 */
[----:B------:R0:W-:Y:S02]  /*4e60*/  UTMALDG.3D [UR8], [UR4], desc[UR6] ;  /* 0x00000608040075b4 */ /* 0x0001e40008011000 */
[----:B0-----:R-:W-:Y:S01]  /*4e70*/  UMOV UR8, UR14 ;  /* 0x0000000e00087c82 */ /* 0x001fe20008000000 */
[----:B------:R-:W-:-:S02]  /*4e80*/  UMOV UR11, UR18 ;  /* 0x00000012000b7c82 */ /* 0x000fc40008000000 */
[----:B------:R0:W-:Y:S02]  /*4e90*/  UTMALDG.3D [UR8], [UR22], desc[UR6] ;  /* 0x00000608160075b4 */ /* 0x0001e40008011000 */
[----:B0-----:R-:W-:Y:S05]  /*4ea0*/  @P3 BRA `(.L_x_106) ;  /* 0xfffffffc00503947 */ /* 0x001fea000383ffff */
.L_x_102:
[----:B------:R-:W-:Y:S05]  /*4eb0*/  BSYNC B1 ;  /* 0x0000000000017941 */ /* 0x000fea0003800000 */
.L_x_101:
[----:B------:R-:W2:Y:S01]  /*4ec0*/  LDL.64 R10, [R1] ;  /* 0x00000000010a7983 */ /* 0x000ea20000100a00 */
[----:B------:R-:W-:Y:S01]  /*4ed0*/  LOP3.LUT P4, RZ, R8, 0xff, RZ, 0xc0, !PT ;  /* 0x000000ff08ff7812 */ /* 0x000fe2000788c0ff */
[----:B------:R-:W-:Y:S01]  /*4ee0*/  VIADD R4, R7, UR40 ;  /* 0x0000002807047c36 */ /* 0x000fe20008000000 */
[----:B------:R-:W-:Y:S01]  /*4ef0*/  ULDC.64 UR4, c[0x0][0x650] ;  /* 0x0001940000047ab9 */ /* 0x000fe20000000a00 */
[----:B------:R-:W-:Y:S01]  /*4f00*/  IMAD.U32 R7, RZ, RZ, UR40 ;  /* 0x00000028ff077e24 */ /* 0x000fe2000f8e00ff */
[----:B------:R-:W-:Y:S01]  /*4f10*/  UISETP.GE.U32.AND UP0, UPT, UR40, 0x3, UPT ;  /* 0x000000032800788c */ /* 0x000fe2000bf06070 */
[----:B------:R-:W-:Y:S01]  /*4f20*/  BSSY B1, `(.L_x_107) ;  /* 0x000006f000017945 */ /* 0x000fe20003800000 */
[----:B------:R-:W-:Y:S01]  /*4f30*/  ISETP.GT.U32.AND P1, PT, R4, 0x2, PT ;  /* 0x000000020400780c */ /* 0x000fe20003f24070 */
[----:B------:R-:W-:Y:S01]  /*4f40*/  IMAD.MOV.U32 R19, RZ, RZ, -0x1 ;  /* 0xffffffffff137424 */ /* 0x000fe200078e00ff */
[----:B------:R-:W-:Y:S01]  /*4f50*/  PRMT R8, RZ, 0x7610, R8 ;  /* 0x00007610ff087816 */ /* 0x000fe20000000008 */
[----:B------:R-:W-:Y:S01]  /*4f60*/  IMAD.MOV.U32 R22, RZ, RZ, -0x1 ;  /* 0xffffffffff167424 */ /* 0x000fe200078e00ff */
[----:B------:R-:W-:-:S02]  /*4f70*/  ISETP.LT.U32.AND P1, PT, R7, 0x3, P1 ;  /* 0x000000030700780c */ /* 0x000fc40000f21070 */
[----:B------:R-:W-:Y:S01]  /*4f80*/  PLOP3.LUT P3, PT, PT, PT, UP0, 0x80, 0x0 ;  /* 0x000000000000781c */ /* 0x000fe20003f6f008 */
[----:B------:R-:W0:Y:S01]  /*4f90*/  @P4 S2R R3, SR_CgaCtaId ;  /* 0x0000000000034919 */ /* 0x000e220000008800 */
[----:B------:R-:W-:-:S04]  /*4fa0*/  @P4 MOV R2, 0x400 ;  /* 0x0000040000024802 */ /* 0x000fc80000000f00 */
[----:B0-----:R-:W-:Y:S01]  /*4fb0*/  @P4 LEA R5, R3, R2, 0x18 ;  /* 0x0000000203054211 */ /* 0x001fe200078ec0ff */
[----:B------:R-:W-:-:S03]  /*4fc0*/  IMAD.WIDE.U32 R2, R4, -0x55555555, RZ ;  /* 0xaaaaaaab04027825 */ /* 0x000fc600078e00ff */
[----:B------:R0:W-:Y:S01]  /*4fd0*/  @P4 SYNCS.ARRIVE.TRANS64.A1T0 RZ, [R5+URZ+0x68], RZ ;  /* 0x000068ff05ff49a7 */ /* 0x0001e2000810003f */
[----:B------:R-:W-:Y:S01]  /*4fe0*/  IMAD.MOV.U32 R2, RZ, RZ, -0x1 ;  /* 0xffffffffff027424 */ /* 0x000fe200078e00ff */
[----:B0-----:R-:W-:Y:S02]  /*4ff0*/  SHF.R.U32.HI R5, RZ, 0x1, R3 ;  /* 0x00000001ff057819 */ /* 0x001fe40000011603 */
[----:B------:R-:W-:-:S03]  /*5000*/  SEL R3, RZ, 0x1, !P1 ;  /* 0x00000001ff037807 */ /* 0x000fc60004800000 */
[----:B------:R-:W-:Y:S01]  /*5010*/  IMAD R7, R5, -0x3, R4 ;  /* 0xfffffffd05077824 */ /* 0x000fe200078e0204 */
[----:B------:R-:W-:Y:S02]  /*5020*/  LOP3.LUT R0, R0, R3, RZ, 0x3c, !PT ;  /* 0x0000000300007212 */ /* 0x000fe400078e3cff */
[----:B------:R-:W-:Y:S02]  /*5030*/  PRMT R3, RZ, 0x7610, R3 ;  /* 0x00007610ff037816 */ /* 0x000fe40000000003 */
[----:B------:R-:W-:Y:S02]  /*5040*/  @P3 LOP3.LUT R0, R0, 0x1, R5, 0x78, !PT ;  /* 0x0000000100003812 */ /* 0x000fe400078e7805 */
[----:B--2---:R-:W-:-:S04]  /*5050*/  IADD3 R18, P4, R18, R10, RZ ;  /* 0x0000000a12127210 */ /* 0x004fc80007f9e0ff */
[----:B------:R-:W-:Y:S01]  /*5060*/  ISETP.GE.U32.AND P1, PT, R18, UR4, PT ;  /* 0x0000000412007c0c */ /* 0x000fe2000bf26070 */
[----:B------:R-:W-:-:S05]  /*5070*/  IMAD.X R17, R17, 0x1, R23, P4 ;  /* 0x0000000111117824 */ /* 0x000fca00020e0617 */
[----:B------:R-:W-:-:S13]  /*5080*/  ISETP.GE.U32.AND.EX P1, PT, R17, UR5, PT, P1 ;  /* 0x0000000511007c0c */ /* 0x000fda000bf26110 */
[----:B------:R-:W-:Y:S05]  /*5090*/  @P1 BRA `(.L_x_108) ;  /* 0x00000004005c1947 */ /* 0x000fea0003800000 */
[----:B------:R-:W0:Y:S01]  /*50a0*/  S2R R11, SR_CTAID.X ;  /* 0x00000000000b7919 */ /* 0x000e220000002500 */
[----:B------:R-:W-:Y:S01]  /*50b0*/  ULDC.64 UR4, c[0x0][0x628] ;  /* 0x00018a0000047ab9 */ /* 0x000fe20000000a00 */
[----:B------:R-:W1:Y:S01]  /*50c0*/  LDC R12, c[0x0][0x144] ;  /* 0x00005100ff0c7b82 */ /* 0x000e620000000800 */
[----:B------:R-:W-:Y:S01]  /*50d0*/  ISETP.NE.U32.AND P1, PT, RZ, UR4, PT ;  /* 0x00000004ff007c0c */ /* 0x000fe2000bf25070 */
[----:B------:R-:W2:Y:S01]  /*50e0*/  S2R R9, SR_CTAID.Y ;  /* 0x0000000000097919 */ /* 0x000ea20000002600 */
[----:B------:R-:W-:Y:S01]  /*50f0*/  ULDC UR6, c[0x0][0x150] ;  /* 0x0000540000067ab9 */ /* 0x000fe20000000800 */
[----:B------:R-:W-:Y:S01]  /*5100*/  ULDC UR7, c[0x0][0x630] ;  /* 0x00018c0000077ab9 */ /* 0x000fe20000000800 */
[----:B------:R-:W-:Y:S01]  /*5110*/  ISETP.NE.AND.EX P1, PT, RZ, UR5, PT, P1 ;  /* 0x00000005ff007c0c */ /* 0x000fe2000bf25310 */
[----:B------:R-:W-:Y:S01]  /*5120*/  IMAD.MOV.U32 R2, RZ, RZ, R18 ;  /* 0x000000ffff027224 */ /* 0x000fe200078e0012 */
[----:B0-----:R-:W-:-:S05]  /*5130*/  I2FP.F32.U32 R3, R11 ;  /* 0x0000000b00037245 */ /* 0x001fca0000201000 */
[----:B------:R-:W-:Y:S01]  /*5140*/  FMUL R14, R3, UR6 ;  /* 0x00000006030e7c20 */ /* 0x000fe20008400000 */
[----:B------:R-:W-:-:S05]  /*5150*/  IMAD.MOV.U32 R3, RZ, RZ, R17 ;  /* 0x000000ffff037224 */ /* 0x000fca00078e0011 */
[----:B--2---:R-:W-:Y:S05]  /*5160*/  @!P1 BRA `(.L_x_109) ;  /* 0x0000000000289947 */ /* 0x004fea0003800000 */
[----:B------:R-:W-:Y:S02]  /*5170*/  ULDC UR6, c[0x0][0x634] ;  /* 0x00018d0000067ab9 */ /* 0x000fe40000000800 */
[----:B------:R-:W-:-:S05]  /*5180*/  IADD3 R3, P1, R18, UR6, RZ ;  /* 0x0000000612037c10 */ /* 0x000fca000ff3e0ff */
[----:B------:R-:W-:-:S04]  /*5190*/  IMAD.X R13, RZ, RZ, R17, P1 ;  /* 0x000000ffff0d7224 */ /* 0x000fc800008e0611 */
[----:B------:R-:W-:-:S04]  /*51a0*/  IMAD.WIDE.U32 R4, R13, UR4, RZ ;  /* 0x000000040d047c25 */ /* 0x000fc8000f8e00ff */
[----:B------:R-:W-:-:S04]  /*51b0*/  IMAD.WIDE.U32 R4, P1, R3, UR5, R4 ;  /* 0x0000000503047c25 */ /* 0x000fc8000f820004 */
[----:B------:R-:W-:-:S04]  /*51c0*/  IMAD.WIDE.U32 R2, R3, UR4, RZ ;  /* 0x0000000403027c25 */ /* 0x000fc8000f8e00ff */
[----:B------:R-:W-:Y:S01]  /*51d0*/  IMAD.MOV.U32 R2, RZ, RZ, R5 ;  /* 0x000000ffff027224 */ /* 0x000fe200078e0005 */
[----:B------:R-:W-:Y:S01]  /*51e0*/  IADD3 RZ, P3, R3, R4, RZ ;  /* 0x0000000403ff7210 */ /* 0x000fe20007f7e0ff */
[----:B------:R-:W-:-:S04]  /*51f0*/  IMAD.X R3, RZ, RZ, RZ, P1 ;  /* 0x000000ffff037224 */ /* 0x000fc800008e06ff */
[----:B------:R-:W-:-:S08]  /*5200*/  IMAD.WIDE.U32.X R2, R13, UR5, R2, P3 ;  /* 0x000000050d027c25 */ /* 0x000fd000098e0402 */
.L_x_109:
[--C-:B------:R-:W-:Y:S01]  /*5210*/  SHF.R.U64 R10, R2, UR7, R3.reuse ;  /* 0x00000007020a7c19 */ /* 0x100fe20008001203 */
[----:B------:R-:W0:Y:S01]  /*5220*/  F2I.U32.TRUNC.NTZ R14, R14 ;  /* 0x0000000e000e7305 */ /* 0x000e22000020f000 */
[----:B------:R-:W-:Y:S01]  /*5230*/  SHF.R.U32.HI R2, RZ, UR7, R3 ;  /* 0x00000007ff027c19 */ /* 0x000fe20008011603 */
[----:B------:R-:W-:Y:S01]  /*5240*/  ULDC.64 UR4, c[0x0][0x620] ;  /* 0x0001880000047ab9 */ /* 0x000fe20000000a00 */
[----:B------:R-:W-:Y:S01]  /*5250*/  IADD3 R5, P1, RZ, -R10, RZ ;  /* 0x8000000aff057210 */ /* 0x000fe20007f3e0ff */
[----:B------:R-:W-:Y:S01]  /*5260*/  IMAD.MOV.U32 R3, RZ, RZ, R17 ;  /* 0x000000ffff037224 */ /* 0x000fe200078e0011 */
[----:B------:R-:W-:-:S03]  /*5270*/  ULDC.64 UR6, c[0x0][0x640] ;  /* 0x0001900000067ab9 */ /* 0x000fc60000000a00 */
[----:B------:R-:W-:Y:S01]  /*5280*/  IMAD.X R2, RZ, RZ, ~R2, P1 ;  /* 0x000000ffff027224 */ /* 0x000fe200008e0e02 */
[----:B------:R-:W-:-:S03]  /*5290*/  ISETP.NE.U32.AND P1, PT, RZ, UR6, PT ;  /* 0x00000006ff007c0c */ /* 0x000fc6000bf25070 */
[----:B------:R-:W-:Y:S01]  /*52a0*/  IMAD R4, R2, UR4, RZ ;  /* 0x0000000402047c24 */ /* 0x000fe2000f8e02ff */
[----:B------:R-:W-:Y:S01]  /*52b0*/  ISETP.NE.AND.EX P1, PT, RZ, UR7, PT, P1 ;  /* 0x00000007ff007c0c */ /* 0x000fe2000bf25310 */
[----:B------:R-:W-:-:S04]  /*52c0*/  IMAD.MOV.U32 R2, RZ, RZ, R18 ;  /* 0x000000ffff027224 */ /* 0x000fc800078e0012 */
[----:B------:R-:W-:Y:S01]  /*52d0*/  IMAD.WIDE.U32 R2, R5, UR4, R2 ;  /* 0x0000000405027c25 */ /* 0x000fe2000f8e0002 */
[----:B------:R-:W-:-:S03]  /*52e0*/  ULDC UR4, c[0x0][0x618] ;  /* 0x0001860000047ab9 */ /* 0x000fc60000000800 */
[----:B------:R-:W-:Y:S01]  /*52f0*/  IMAD R5, R5, UR5, R4 ;  /* 0x0000000505057c24 */ /* 0x000fe2000f8e0204 */
[----:B------:R-:W-:Y:S01]  /*5300*/  ULDC UR5, c[0x0][0x154] ;  /* 0x0000550000057ab9 */ /* 0x000fe20000000800 */
[----:B0-----:R-:W-:Y:S02]  /*5310*/  IMAD.MOV R4, RZ, RZ, -R14 ;  /* 0x000000ffff047224 */ /* 0x001fe400078e0a0e */
[----:B------:R-:W0:Y:S01]  /*5320*/  LDC R14, c[0x0][0x148] ;  /* 0x00005200ff0e7b82 */ /* 0x000e220000000800 */
[----:B------:R-:W-:Y:S02]  /*5330*/  IMAD.IADD R3, R3, 0x1, R5 ;  /* 0x0000000103037824 */ /* 0x000fe400078e0205 */
[----:B-1----:R-:W-:Y:S01]  /*5340*/  IMAD R11, R12, R4, R11 ;  /* 0x000000040c0b7224 */ /* 0x002fe200078e020b */
[----:B------:R-:W-:Y:S02]  /*5350*/  I2FP.F32.U32 R4, R9 ;  /* 0x0000000900047245 */ /* 0x000fe40000201000 */
[----:B------:R-:W-:-:S02]  /*5360*/  SHF.R.U64 R12, R2, UR4, R3 ;  /* 0x00000004020c7c19 */ /* 0x000fc40008001203 */
[----:B------:R-:W-:Y:S01]  /*5370*/  SHF.R.U32.HI R3, RZ, UR4, R3 ;  /* 0x00000004ff037c19 */ /* 0x000fe20008011603 */
[----:B------:R-:W-:Y:S01]  /*5380*/  FMUL R4, R4, UR5 ;  /* 0x0000000504047c20 */ /* 0x000fe20008400000 */
[----:B------:R-:W-:Y:S02]  /*5390*/  ULDC UR4, c[0x0][0x608] ;  /* 0x0001820000047ab9 */ /* 0x000fe40000000800 */
[--C-:B------:R-:W-:Y:S01]  /*53a0*/  SHF.R.U64 R15, R12, UR4, R3.reuse ;  /* 0x000000040c0f7c19 */ /* 0x100fe20008001203 */
[----:B------:R1:W2:Y:S01]  /*53b0*/  F2I.U32.TRUNC.NTZ R20, R4 ;  /* 0x0000000400147305 */ /* 0x0002a2000020f000 */
[----:B------:R-:W-:Y:S01]  /*53c0*/  SHF.R.U32.HI R2, RZ, UR4, R3 ;  /* 0x00000004ff027c19 */ /* 0x000fe20008011603 */
[----:B------:R-:W-:-:S03]  /*53d0*/  ULDC UR4, c[0x0][0x658] ;  /* 0x0001960000047ab9 */ /* 0x000fc60000000800 */
[--C-:B------:R-:W-:Y:S02]  /*53e0*/  SHF.R.U64 R13, R15, UR4, R2.reuse ;  /* 0x000000040f0d7c19 */ /* 0x100fe40008001202 */
[----:B------:R-:W-:-:S03]  /*53f0*/  SHF.R.U32.HI R19, RZ, UR4, R2 ;  /* 0x00000004ff137c19 */ /* 0x000fc60008011602 */
[----:B------:R-:W-:Y:S02]  /*5400*/  IMAD.MOV.U32 R2, RZ, RZ, R13 ;  /* 0x000000ffff027224 */ /* 0x000fe400078e000d */
[----:B------:R-:W-:Y:S01]  /*5410*/  IMAD.MOV.U32 R3, RZ, RZ, R19 ;  /* 0x000000ffff037224 */ /* 0x000fe200078e0013 */
[----:B-1----:R-:W-:Y:S06]  /*5420*/  @!P1 BRA `(.L_x_110) ;  /* 0x0000000000289947 */ /* 0x002fec0003800000 */
        /* <DEDUP_REMOVED lines=10> */
.L_x_110:
[----:B------:R-:W1:Y:S01]  /*54d0*/  LDC R4, c[0x0][0x65c] ;  /* 0x00019700ff047b82 */ /* 0x000e620000000800 */
[----:B------:R-:W-:Y:S01]  /*54e0*/  ULDC UR4, c[0x0][0x648] ;  /* 0x0001920000047ab9 */ /* 0x000fe20000000800 */
[----:B------:R-:W-:Y:S01]  /*54f0*/  LOP3.LUT R15, R15, UR16, RZ, 0xc0, !PT ;  /* 0x000000100f0f7c12 */ /* 0x000fe2000f8ec0ff */
[----:B--2---:R-:W-:Y:S01]  /*5500*/  IMAD.MOV R20, RZ, RZ, -R20 ;  /* 0x000000ffff147224 */ /* 0x004fe200078e0a14 */
[----:B------:R-:W-:Y:S01]  /*5510*/  SHF.R.U64 R2, R2, UR4, R3 ;  /* 0x0000000402027c19 */ /* 0x000fe20008001203 */
[----:B------:R-:W-:Y:S01]  /*5520*/  ULDC UR4, c[0x0][0x638] ;  /* 0x00018e0000047ab9 */ /* 0x000fe20000000800 */
[----:B------:R-:W-:Y:S01]  /*5530*/  LOP3.LUT R12, R12, UR15, RZ, 0xc0, !PT ;  /* 0x0000000f0c0c7c12 */ /* 0x000fe2000f8ec0ff */
[----:B------:R-:W-:Y:S01]  /*5540*/  ULDC UR5, c[0x0][0x610] ;  /* 0x0001840000057ab9 */ /* 0x000fe20000000800 */
[----:B------:R-:W-:Y:S01]  /*5550*/  IMAD.MOV.U32 R3, RZ, RZ, 0x1 ;  /* 0x00000001ff037424 */ /* 0x000fe200078e00ff */
[----:B-1----:R-:W-:Y:S01]  /*5560*/  ISETP.NE.AND P1, PT, R4, 0x1, PT ;  /* 0x000000010400780c */ /* 0x002fe20003f25270 */
[----:B------:R-:W-:-:S02]  /*5570*/  IMAD.MOV R4, RZ, RZ, -R2 ;  /* 0x000000ffff047224 */ /* 0x000fc400078e0a02 */
[----:B------:R-:W-:Y:S02]  /*5580*/  IMAD R2, R2, UR17, R15 ;  /* 0x0000001102027c24 */ /* 0x000fe4000f8e020f */
[----:B------:R-:W-:Y:S01]  /*5590*/  IMAD R13, R4, UR4, R13 ;  /* 0x00000004040d7c24 */ /* 0x000fe2000f8e020d */
[----:B------:R-:W-:-:S07]  /*55a0*/  ULDC UR4, c[0x0][0x600] ;  /* 0x0001800000047ab9 */ /* 0x000fce0000000800 */
[----:B0-----:R-:W-:-:S04]  /*55b0*/  @P1 IMAD R11, R14, R20, R9 ;  /* 0x000000140e0b1224 */ /* 0x001fc800078e0209 */
[----:B------:R-:W-:Y:S02]  /*55c0*/  IMAD R11, R2, UR5, R11 ;  /* 0x00000005020b7c24 */ /* 0x000fe4000f8e020b */
[----:B------:R-:W-:-:S05]  /*55d0*/  IMAD R2, R13, UR4, R12 ;  /* 0x000000040d027c24 */ /* 0x000fca000f8e020c */
[----:B------:R-:W-:Y:S02]  /*55e0*/  SEL R22, R2, R11, !P1 ;  /* 0x0000000b02167207 */ /* 0x000fe40004800000 */
[----:B------:R-:W-:Y:S01]  /*55f0*/  SEL R19, R11, R2, !P1 ;  /* 0x000000020b137207 */ /* 0x000fe20004800000 */
[----:B------:R-:W-:-:S07]  /*5600*/  IMAD.MOV.U32 R2, RZ, RZ, R10 ;  /* 0x000000ffff027224 */ /* 0x000fce00078e000a */
.L_x_108:
[----:B------:R-:W-:Y:S05]  /*5610*/  BSYNC B1 ;  /* 0x0000000000017941 */ /* 0x000fea0003800000 */
.L_x_107:
[----:B------:R-:W-:-:S13]  /*5620*/  LOP3.LUT P1, RZ, R3, 0xff, RZ, 0xc0, !PT ;  /* 0x000000ff03ff7812 */ /* 0x000fda000782c0ff */
[----:B------:R-:W-:Y:S05]  /*5630*/  @P1 BRA `(.L_x_111) ;  /* 0xfffffff400381947 */ /* 0x000fea000383ffff */
[----:B------:R-:W-:Y:S05]  /*5640*/  BSYNC B0 ;  /* 0x0000000000007941 */ /* 0x000fea0003800000 */
.L_x_99:
[----:B------:R-:W-:-:S03]  /*5650*/  UMOV UR4, 0xffffffff ;  /* 0xffffffff00047882 */ /* 0x000fc60000000000 */
[----:B------:R-:W-:Y:S05]  /*5660*/  BRA.DIV UR4, `(.L_x_112) ;  /* 0x00000006041c7947 */ /* 0x000fea000b800000 */
[----:B------:R-:W-:-:S13]  /*5670*/  ELECT P6, URZ, PT ;  /* 0x00000000003f782f */ /* 0x000fda00038c0000 */
.L_x_127:
[----:B------:R-:W-:Y:S04]  /*5680*/  BSSY B0, `(.L_x_113) ;  /* 0x0000022000007945 */ /* 0x000fe80003800000 */
[----:B------:R-:W-:Y:S05]  /*5690*/  @!P6 BRA `(.L_x_114) ;  /* 0x000000000080e947 */ /* 0x000fea0003800000 */
[----:B------:R-:W-:-:S04]  /*56a0*/  LOP3.LUT R16, R16, 0x2, RZ, 0xfc, !PT ;  /* 0x0000000210107812 */ /* 0x000fc800078efcff */
[----:B------:R-:W-:-:S13]  /*56b0*/  ISETP.NE.AND P0, PT, R16, 0x3, PT ;  /* 0x000000031000780c */ /* 0x000fda0003f05270 */
[----:B------:R-:W-:Y:S05]  /*56c0*/  @!P0 BRA `(.L_x_115) ;  /* 0x0000000000048947 */ /* 0x000fea0003800000 */
[----:B------:R-:W-:Y:S01]  /*56d0*/  BPT.TRAP 0x1 ;  /* 0x000000040000795c */ /* 0x000fe20000300000 */
.L_x_115:
[----:B------:R-:W0:Y:S01]  /*56e0*/  S2R R3, SR_CgaCtaId ;  /* 0x0000000000037919 */ /* 0x000e220000008800 */
[----:B------:R-:W-:Y:S02]  /*56f0*/  MOV R2, 0x400 ;  /* 0x0000040000027802 */ /* 0x000fe40000000f00 */
[----:B------:R-:W-:Y:S02]  /*5700*/  SHF.L.U32 R4, R0, 0x1f, RZ ;  /* 0x0000001f00047819 */ /* 0x000fe400000006ff */
[----:B0-----:R-:W-:-:S05]  /*5710*/  LEA R2, R3, R2, 0x18 ;  /* 0x0000000203027211 */ /* 0x001fca00078ec0ff */
[----:B------:R-:W-:-:S04]  /*5720*/  VIADD R2, R2, 0x18 ;  /* 0x0000001802027836 */ /* 0x000fc80000000000 */
[C---:B------:R-:W-:Y:S02]  /*5730*/  IMAD R9, R7.reuse, 0x8, R2 ;  /* 0x0000000807097824 */ /* 0x040fe400078e0202 */
[----:B------:R-:W-:Y:S02]  /*5740*/  VIADD R7, R7, 0x1 ;  /* 0x0000000107077836 */ /* 0x000fe40000000000 */
[----:B------:R-:W0:Y:S03]  /*5750*/  SYNCS.PHASECHK.TRANS64.TRYWAIT P0, [R9+URZ], R4 ;  /* 0x00000004090075a7 */ /* 0x000e26000800017f */
[----:B------:R-:W-:-:S04]  /*5760*/  ISETP.NE.AND P1, PT, R7, 0x3, PT ;  /* 0x000000030700780c */ /* 0x000fc80003f25270 */
[----:B------:R-:W-:Y:S02]  /*5770*/  SEL R3, RZ, 0x1, P1 ;  /* 0x00000001ff037807 */ /* 0x000fe40000800000 */
[----:B------:R-:W-:Y:S02]  /*5780*/  SEL R7, R7, RZ, P1 ;  /* 0x000000ff07077207 */ /* 0x000fe40000800000 */
[----:B------:R-:W-:-:S03]  /*5790*/  LOP3.LUT R11, R0, R3, RZ, 0x3c, !PT ;  /* 0x00000003000b7212 */ /* 0x000fc600078e3cff */
[----:B------:R-:W-:Y:S01]  /*57a0*/  IMAD R6, R7, 0x8, R2 ;  /* 0x0000000807067824 */ /* 0x000fe200078e0202 */
[----:B------:R-:W-:Y:S01]  /*57b0*/  SHF.L.U32 R5, R11, 0x1f, RZ ;  /* 0x0000001f0b057819 */ /* 0x000fe200000006ff */
[----:B0-----:R-:W-:Y:S06]  /*57c0*/  @!P0 BRA `(.L_x_116) ;  /* 0x0000000000e48947 */ /* 0x001fec0003800000 */
.L_x_128:
[----:B------:R-:W1:Y:S01]  /*57d0*/  SYNCS.PHASECHK.TRANS64.TRYWAIT P0, [R6+URZ], R5 ;  /* 0x00000005060075a7 */ /* 0x000e62000800017f */
[----:B------:R-:W-:-:S05]  /*57e0*/  VIADD R0, R7, 0x1 ;  /* 0x0000000107007836 */ /* 0x000fca0000000000 */
[----:B------:R-:W-:-:S04]  /*57f0*/  ISETP.NE.AND P1, PT, R0, 0x3, PT ;  /* 0x000000030000780c */ /* 0x000fc80003f25270 */
[----:B0-----:R-:W-:Y:S02]  /*5800*/  SEL R4, RZ, 0x1, P1 ;  /* 0x00000001ff047807 */ /* 0x001fe40000800000 */
[----:B------:R-:W-:Y:S02]  /*5810*/  SEL R3, R0, RZ, P1 ;  /* 0x000000ff00037207 */ /* 0x000fe40000800000 */
[----:B------:R-:W-:Y:S01]  /*5820*/  LOP3.LUT R0, R11, R4, RZ, 0x3c, !PT ;  /* 0x000000040b007212 */ /* 0x000fe200078e3cff */
[----:B-1----:R-:W-:Y:S06]  /*5830*/  @!P0 BRA `(.L_x_117) ;  /* 0x0000000000dc8947 */ /* 0x002fec0003800000 */
.L_x_129:
[----:B------:R-:W-:Y:S01]  /*5840*/  IMAD R3, R3, 0x8, R2 ;  /* 0x0000000803037824 */ /* 0x000fe200078e0202 */
[----:B------:R-:W-:-:S07]  /*5850*/  SHF.L.U32 R0, R0, 0x1f, RZ ;  /* 0x0000001f00007819 */ /* 0x000fce00000006ff */
.L_x_118:
[----:B-1----:R1:W2:Y:S02]  /*5860*/  SYNCS.PHASECHK.TRANS64.TRYWAIT P0, [R3+URZ], R0 ;  /* 0x00000000030075a7 */ /* 0x0022a4000800017f */
[----:B--2---:R-:W-:Y:S05]  /*5870*/  @!P0 NANOSLEEP.SYNCS 0x989680 ;  /* 0x009896800000895d */ /* 0x004fea0003900000 */
[----:B------:R-:W2:Y:S02]  /*5880*/  @!P0 SYNCS.PHASECHK.TRANS64 P0, [R3+URZ], R0 ;  /* 0x00000000030085a7 */ /* 0x000ea4000800007f */
[----:B--2---:R-:W-:Y:S05]  /*5890*/  @!P0 BRA `(.L_x_118) ;  /* 0xfffffffc00f08947 */ /* 0x004fea000383ffff */
.L_x_114:
[----:B------:R-:W-:Y:S05]  /*58a0*/  BSYNC B0 ;  /* 0x0000000000007941 */ /* 0x000fea0003800000 */
.L_x_113:
[----:B------:R-:W-:Y:S05]  /*58b0*/  EXIT ;  /* 0x000000000000794d */ /* 0x000fea0003800000 */
.L_x_15:
[----:B-1----:R1:W2:Y:S02]  /*58c0*/  SYNCS.PHASECHK.TRANS64.TRYWAIT P0, [R63+URZ], R0 ;  /* 0x000000003f0075a7 */ /* 0x0022a4000800017f */
[----:B--2---:R-:W-:Y:S05]  /*58d0*/  @!P0 NANOSLEEP.SYNCS 0x989680 ;  /* 0x009896800000895d */ /* 0x004fea0003900000 */
[----:B------:R-:W2:Y:S02]  /*58e0*/  @!P0 SYNCS.PHASECHK.TRANS64 P0, [R63+URZ], R0 ;  /* 0x000000003f0085a7 */ /* 0x000ea4000800007f */
[----:B--2---:R-:W-:Y:S05]  /*58f0*/  @!P0 BRA `(.L_x_15) ;  /* 0xfffffffc00f08947 */ /* 0x004fea000383ffff */
[----:B------:R-:W-:Y:S05]  /*5900*/  BRA `(.L_x_119) ;  /* 0xffffffb800f47947 */ /* 0x000fea000383ffff */
.L_x_20:
[----:B--2---:R2:W3:Y:S02]  /*5910*/  SYNCS.PHASECHK.TRANS64.TRYWAIT P1, [R3+URZ], R0 ;  /* 0x00000000030075a7 */ /* 0x0044e4000802017f */
[----:B---3--:R-:W-:Y:S05]  /*5920*/  @!P1 NANOSLEEP.SYNCS 0x989680 ;  /* 0x009896800000995d */ /* 0x008fea0003900000 */
[----:B------:R-:W3:Y:S02]  /*5930*/  @!P1 SYNCS.PHASECHK.TRANS64 P1, [R3+URZ], R0 ;  /* 0x00000000030095a7 */ /* 0x000ee4000802007f */
[----:B---3--:R-:W-:Y:S05]  /*5940*/  @!P1 BRA `(.L_x_20) ;  /* 0xfffffffc00f09947 */ /* 0x008fea000383ffff */
[----:B------:R-:W-:Y:S05]  /*5950*/  BRA `(.L_x_19) ;  /* 0xffffffbc00587947 */ /* 0x000fea000383ffff */
.L_x_25:
[----:B--2---:R-:W-:-:S04]  /*5960*/  IMAD.U32 R4, RZ, RZ, UR4 ;  /* 0x00000004ff047e24 */ /* 0x004fc8000f8e00ff */
[----:B------:R2:W3:Y:S03]  /*5970*/  SYNCS.PHASECHK.TRANS64.TRYWAIT P1, [R4+URZ], R3 ;  /* 0x00000003040075a7 */ /* 0x0004e6000802017f */
[----:B---3--:R-:W-:Y:S05]  /*5980*/  @!P1 NANOSLEEP.SYNCS 0x989680 ;  /* 0x009896800000995d */ /* 0x008fea0003900000 */
[----:B------:R-:W3:Y:S02]  /*5990*/  @!P1 SYNCS.PHASECHK.TRANS64 P1, [R4+URZ], R3 ;  /* 0x00000003040095a7 */ /* 0x000ee4000802007f */
[----:B---3--:R-:W-:Y:S05]  /*59a0*/  @!P1 BRA `(.L_x_25) ;  /* 0xfffffffc00ec9947 */ /* 0x008fea000383ffff */
[----:B------:R-:W-:Y:S05]  /*59b0*/  BRA `(.L_x_24) ;  /* 0xffffffc000107947 */ /* 0x000fea000383ffff */
.L_x_31:
[----:B---3--:R3:W4:Y:S02]  /*59c0*/  SYNCS.PHASECHK.TRANS64.TRYWAIT P0, [R63+URZ+0x10], R0 ;  /* 0x000010003f0075a7 */ /* 0x008724000800017f */
[----:B----4-:R-:W-:Y:S05]  /*59d0*/  @!P0 NANOSLEEP.SYNCS 0x989680 ;  /* 0x009896800000895d */ /* 0x010fea0003900000 */
[----:B------:R-:W4:Y:S02]  /*59e0*/  @!P0 SYNCS.PHASECHK.TRANS64 P0, [R63+URZ+0x10], R0 ;  /* 0x000010003f0085a7 */ /* 0x000f24000800007f */
[----:B----4-:R-:W-:Y:S05]  /*59f0*/  @!P0 BRA `(.L_x_31) ;  /* 0xfffffffc00f08947 */ /* 0x010fea000383ffff */
[----:B------:R-:W-:Y:S05]  /*5a00*/  BRA `(.L_x_120) ;  /* 0xffffffc400487947 */ /* 0x000fea000383ffff */
.L_x_100:
[----:B------:R-:W-:Y:S01]  /*5a10*/  BSSY B1, `(.L_x_121) ;  /* 0x0000006000017945 */ /* 0x000fe20003800000 */
[----:B------:R-:W-:-:S07]  /*5a20*/  IMAD.MOV.U32 R15, RZ, RZ, -0x1 ;  /* 0xffffffffff0f7424 */ /* 0x000fce00078e00ff */
[----:B-----5:R-:W-:Y:S05]  /*5a30*/  WARPSYNC.COLLECTIVE R15, `(.L_x_122) ;  /* 0x000000000f0c7348 */ /* 0x020fea0003c00000 */
[----:B------:R-:W-:Y:S02]  /*5a40*/  ELECT P6, UR62, PT ;  /* 0x00000000003e782f */ /* 0x000fe400038c0000 */
[----:B------:R-:W-:Y:S01]  /*5a50*/  MOV R14, UR62 ;  /* 0x0000003e000e7c02 */ /* 0x000fe20008000f00 */
[----:B-----5:R-:W-:Y:S10]  /*5a60*/  ENDCOLLECTIVE ;  /* 0x000000000000791b */ /* 0x020ff40003800000 */
.L_x_122:
[----:B------:R-:W-:Y:S05]  /*5a70*/  BSYNC B1 ;  /* 0x0000000000017941 */ /* 0x000fea0003800000 */
.L_x_121:
[----:B------:R-:W-:Y:S05]  /*5a80*/  BRA `(.L_x_123) ;  /* 0xfffffff000307947 */ /* 0x000fea000383ffff */
.L_x_103:
[----:B0-----:R0:W1:Y:S02]  /*5a90*/  SYNCS.PHASECHK.TRANS64.TRYWAIT P1, [R10+URZ+0x18], R5 ;  /* 0x000018050a0075a7 */ /* 0x001064000802017f */
[----:B-1----:R-:W-:Y:S05]  /*5aa0*/  @!P1 NANOSLEEP.SYNCS 0x989680 ;  /* 0x009896800000995d */ /* 0x002fea0003900000 */
[----:B------:R-:W1:Y:S02]  /*5ab0*/  @!P1 SYNCS.PHASECHK.TRANS64 P1, [R10+URZ+0x18], R5 ;  /* 0x000018050a0095a7 */ /* 0x000e64000802007f */
[----:B-1----:R-:W-:Y:S05]  /*5ac0*/  @!P1 BRA `(.L_x_103) ;  /* 0xfffffffc00f09947 */ /* 0x002fea000383ffff */
[----:B------:R-:W-:Y:S05]  /*5ad0*/  BRA `(.L_x_124) ;  /* 0xfffffff000647947 */ /* 0x000fea000383ffff */
.L_x_112:
[----:B------:R-:W-:Y:S01]  /*5ae0*/  BSSY B0, `(.L_x_125) ;  /* 0x0000006000007945 */ /* 0x000fe20003800000 */
[----:B------:R-:W-:-:S07]  /*5af0*/  IMAD.MOV.U32 R15, RZ, RZ, -0x1 ;  /* 0xffffffffff0f7424 */ /* 0x000fce00078e00ff */
[----:B-----5:R-:W-:Y:S05]  /*5b00*/  WARPSYNC.COLLECTIVE R15, `(.L_x_126) ;  /* 0x000000000f0c7348 */ /* 0x020fea0003c00000 */
[----:B------:R-:W-:Y:S02]  /*5b10*/  ELECT P6, UR62, PT ;  /* 0x00000000003e782f */ /* 0x000fe400038c0000 */
[----:B------:R-:W-:Y:S01]  /*5b20*/  MOV R14, UR62 ;  /* 0x0000003e000e7c02 */ /* 0x000fe20008000f00 */
[----:B-----5:R-:W-:Y:S10]  /*5b30*/  ENDCOLLECTIVE ;  /* 0x000000000000791b */ /* 0x020ff40003800000 */
.L_x_126:
[----:B------:R-:W-:Y:S05]  /*5b40*/  BSYNC B0 ;  /* 0x0000000000007941 */ /* 0x000fea0003800000 */
.L_x_125:
[----:B------:R-:W-:Y:S05]  /*5b50*/  BRA `(.L_x_127) ;  /* 0xfffffff800c87947 */ /* 0x000fea000383ffff */
.L_x_116:
[----:B0-----:R0:W1:Y:S02]  /*5b60*/  SYNCS.PHASECHK.TRANS64.TRYWAIT P0, [R9+URZ], R4 ;  /* 0x00000004090075a7 */ /* 0x001064000800017f */
[----:B-1----:R-:W-:Y:S05]  /*5b70*/  @!P0 NANOSLEEP.SYNCS 0x989680 ;  /* 0x009896800000895d */ /* 0x002fea0003900000 */
[----:B------:R-:W1:Y:S02]  /*5b80*/  @!P0 SYNCS.PHASECHK.TRANS64 P0, [R9+URZ], R4 ;  /* 0x00000004090085a7 */ /* 0x000e64000800007f */
[----:B-1----:R-:W-:Y:S05]  /*5b90*/  @!P0 BRA `(.L_x_116) ;  /* 0xfffffffc00f08947 */ /* 0x002fea000383ffff */
[----:B------:R-:W-:Y:S05]  /*5ba0*/  BRA `(.L_x_128) ;  /* 0xfffffffc00087947 */ /* 0x000fea000383ffff */
.L_x_117:
[----:B0-----:R0:W1:Y:S02]  /*5bb0*/  SYNCS.PHASECHK.TRANS64.TRYWAIT P0, [R6+URZ], R5 ;  /* 0x00000005060075a7 */ /* 0x001064000800017f */
[----:B-1----:R-:W-:Y:S05]  /*5bc0*/  @!P0 NANOSLEEP.SYNCS 0x989680 ;  /* 0x009896800000895d */ /* 0x002fea0003900000 */
[----:B------:R-:W1:Y:S02]  /*5bd0*/  @!P0 SYNCS.PHASECHK.TRANS64 P0, [R6+URZ], R5 ;  /* 0x00000005060085a7 */ /* 0x000e64000800007f */
[----:B-1----:R-:W-:Y:S05]  /*5be0*/  @!P0 BRA `(.L_x_117) ;  /* 0xfffffffc00f08947 */ /* 0x002fea000383ffff */
[----:B------:R-:W-:Y:S05]  /*5bf0*/  BRA `(.L_x_129) ;  /* 0xfffffffc00107947 */ /* 0x000fea000383ffff */
.L_x_130:
[----:B------:R-:W-:-:S00]  /*5c00*/  BRA `(.L_x_130) ;  /* 0xfffffffc00fc7947 */ /* 0x000fc0000383ffff */
[----:B------:R-:W-:-:S00]  /*5c10*/  NOP ;  /* 0x0000000000007918 */ /* 0x000fc00000000000 */
        /* <DEDUP_REMOVED lines=14> */
.L_x_131:


//--------------------- .nv.global.init           --------------------------
	.section	.nv.global.init,"aw",@progbits
.nv.global.init:
	.type		$str$22,@object
	.size		$str$22,($str$23 - $str$22)
$str$22:
        /*0000*/ 	.byte	0x6b, 0x5f, 0x74, 0x69, 0x6c, 0x65, 0x5f, 0x63, 0x6f, 0x75, 0x6e, 0x74, 0x20, 0x3e, 0x3d, 0x20
        /*0010*/ 	.byte	0x31, 0x00
	.type		$str$23,@object
	.size		$str$23,(__unnamed_1 - $str$23)
$str$23:
        /*0012*/ 	.byte	0x2f, 0x74, 0x6d, 0x70, 0x2f, 0x63, 0x75, 0x74, 0x6c, 0x61, 0x73, 0x73, 0x5f, 0x73, 0x77, 0x65
        /*0022*/ 	.byte	0x65, 0x70, 0x5f, 0x73, 0x72, 0x63, 0x2f, 0x69, 0x6e, 0x63, 0x6c, 0x75, 0x64, 0x65, 0x2f, 0x63
        /*0032*/ 	.byte	0x75, 0x74, 0x6c, 0x61, 0x73, 0x73, 0x2f, 0x67, 0x65, 0x6d, 0x6d, 0x2f, 0x63, 0x6f, 0x6c, 0x6c
        /*0042*/ 	.byte	0x65, 0x63, 0x74, 0x69, 0x76, 0x65, 0x2f, 0x73, 0x6d, 0x39, 0x30, 0x5f, 0x6d, 0x6d, 0x61, 0x5f
        /*0052*/ 	.byte	0x74, 0x6d, 0x61, 0x5f, 0x67, 0x6d, 0x6d, 0x61, 0x5f, 0x73, 0x73, 0x5f, 0x77, 0x61, 0x72, 0x70
        /*0062*/ 	.byte	0x73, 0x70, 0x65, 0x63, 0x69, 0x61, 0x6c, 0x69, 0x7a, 0x65, 0x64, 0x2e, 0x68, 0x70, 0x70, 0x00
	.type		__unnamed_1,@object
	.size		__unnamed_1,(.L_0 - __unnamed_1)
__unnamed_1:
        /*0072*/ 	.byte	0x76, 0x6f, 0x69, 0x64, 0x20, 0x63, 0x75, 0x74, 0x6c, 0x61, 0x73, 0x73, 0x3a, 0x3a, 0x67, 0x65
        /* <DEDUP_REMOVED lines=179> */
        /*0bb2*/ 	.byte	0x74, 0x79, 0x5d, 0x00
.L_0:


//--------------------- .nv.shared._ZN7cutlass13device_kernelINS_4gemm6kernel13GemmUniversalIN4cute5tupleIJiiiiEEENS1_10collective13CollectiveMmaINS1_34MainloopSm90TmaGmmaWarpSpecializedILi3ENS5_IJNS4_1CILi1EEESB_SB_EEENS1_32KernelTmaWarpSpecializedPingpongEEENS5_IJNSA_ILi64EEESF_SF_EEENS_6half_tENS5_IJlSB_lEEESH_SI_NS4_8TiledMMAINS4_8MMA_AtomIJNS4_4SM904GMMA25MMA_64x64x16_F32F16F16_SSILNSM_5MajorE0ELSO_0ELNSM_7ScaleInE1ELSP_1EEEEEENS4_6LayoutISC_NS5_IJNSA_ILi0EEEST_ST_EEEEENS5_IJNS4_10UnderscoreESW_SW_EEEEENS4_13SM90_TMA_LOADENS4_14ComposedLayoutINS4_7SwizzleILi3ELi4ELi3EEENS4_18smem_ptr_flag_bitsILi16EEENSS_INS5_IJNSA_ILi8EEESF_EEENS5_IJSF_SB_EEEEEEEvNS4_8identityESZ_S19_vS1A_EENS_8epilogue10collective6detail29Sm90TmaWarpSpecializedAdapterINS1D_15DefaultEpilogueISH_SI_SI_NS1C_6thread17LinearCombinationISH_Li1EffLNS1H_9ScaleType4KindE0ELNS_15FloatRoundStyleE2ESH_EENS1_15EpilogueDefaultEEEEEvvEEEEvNT_6ParamsE --------------------------
	.section	.nv.shared._ZN7cutlass13device_kernelINS_4gemm6kernel13GemmUniversalIN4cute5tupleIJiiiiEEENS1_10collective13CollectiveMmaINS1_34MainloopSm90TmaGmmaWarpSpecializedILi3ENS5_IJNS4_1CILi1EEESB_SB_EEENS1_32KernelTmaWarpSpecializedPingpongEEENS5_IJNSA_ILi64EEESF_SF_EEENS_6half_tENS5_IJlSB_lEEESH_SI_NS4_8TiledMMAINS4_8MMA_AtomIJNS4_4SM904GMMA25MMA_64x64x16_F32F16F16_SSILNSM_5MajorE0ELSO_0ELNSM_7ScaleInE1ELSP_1EEEEEENS4_6LayoutISC_NS5_IJNSA_ILi0EEEST_ST_EEEEENS5_IJNS4_10UnderscoreESW_SW_EEEEENS4_13SM90_TMA_LOADENS4_14ComposedLayoutINS4_7SwizzleILi3ELi4ELi3EEENS4_18smem_ptr_flag_bitsILi16EEENSS_INS5_IJNSA_ILi8EEESF_EEENS5_IJSF_SB_EEEEEEEvNS4_8identityESZ_S19_vS1A_EENS_8epilogue10collective6detail29Sm90TmaWarpSpecializedAdapterINS1D_15DefaultEpilogueISH_SI_SI_NS1C_6thread17LinearCombinationISH_Li1EffLNS1H_9ScaleType4KindE0ELNS_15FloatRoundStyleE2ESH_EENS1_15EpilogueDefaultEEEEEvvEEEEvNT_6ParamsE,"aw",@nobits
	.sectionflags	@""
	.align	16
	.zero		1024


//--------------------- .nv.shared.reserved.0     --------------------------
	.section	.nv.shared.reserved.0,"aw",@nobits
	.weak		__nv_reservedSMEM_offset_0_alias
	.size		__nv_reservedSMEM_offset_0_alias, 0, 0
	.other		__nv_reservedSMEM_offset_0_alias,@"STO_CUDA_RESERVED_SHARED STV_DEFAULT"
__nv_reservedSMEM_offset_0_alias:
	.zero		0


//--------------------- .nv.global                --------------------------
	.section	.nv.global,"aw",@nobits
.nv.global:
	.type		_ZN39_INTERNAL_87285394_4_k_cu_d4a775eb_28154cute1_E,@object
	.size		_ZN39_INTERNAL_87285394_4_k_cu_d4a775eb_28154cute1_E,(_ZN39_INTERNAL_87285394_4_k_cu_d4a775eb_28154cuda3std3__45__cpo6cbeginE - _ZN39_INTERNAL_87285394_4_k_cu_d4a775eb_28154cute1_E)
_ZN39_INTERNAL_87285394_4_k_cu_d4a775eb_28154cute1_E:
	.zero		1
	.type		_ZN39_INTERNAL_87285394_4_k_cu_d4a775eb_28154cuda3std3__45__cpo6cbeginE,@object
	.size		_ZN39_INTERNAL_87285394_4_k_cu_d4a775eb_28154cuda3std3__45__cpo6cbeginE,(_ZN39_INTERNAL_87285394_4_k_cu_d4a775eb_28154cuda3std3__48in_placeE - _ZN39_INTERNAL_87285394_4_k_cu_d4a775eb_28154cuda3std3__45__cpo6cbeginE)
_ZN39_INTERNAL_87285394_4_k_cu_d4a775eb_28154cuda3std3__45__cpo6cbeginE:
	.zero		1
	.type		_ZN39_INTERNAL_87285394_4_k_cu_d4a775eb_28154cuda3std3__48in_placeE,@object
	.size		_ZN39_INTERNAL_87285394_4_k_cu_d4a775eb_28154cuda3std3__48in_placeE,(_ZN39_INTERNAL_87285394_4_k_cu_d4a775eb_28154cuda3std6ranges3__45__cpo9iter_moveE - _ZN39_INTERNAL_87285394_4_k_cu_d4a775eb_28154cuda3std3__48in_placeE)
_ZN39_INTERNAL_87285394_4_k_cu_d4a775eb_28154cuda3std3__48in_placeE:
	.zero		1
	.type		_ZN39_INTERNAL_87285394_4_k_cu_d4a775eb_28154cuda3std6ranges3__45__cpo9iter_moveE,@object
	.size		_ZN39_INTERNAL_87285394_4_k_cu_d4a775eb_28154cuda3std6ranges3__45__cpo9iter_moveE,(_ZN39_INTERNAL_87285394_4_k_cu_d4a775eb_28154cuda3std3__45__cpo5beginE - _ZN39_INTERNAL_87285394_4_k_cu_d4a775eb_28154cuda3std6ranges3__45__cpo9iter_moveE)
_ZN39_INTERNAL_87285394_4_k_cu_d4a775eb_28154cuda3std6ranges3__45__cpo9iter_moveE:
	.zero		1
	.type		_ZN39_INTERNAL_87285394_4_k_cu_d4a775eb_28154cuda3std3__45__cpo5beginE,@object
	.size		_ZN39_INTERNAL_87285394_4_k_cu_d4a775eb_28154cuda3std3__45__cpo5beginE,(_ZN39_INTERNAL_87285394_4_k_cu_d4a775eb_28154cuda3std3__441_GLOBAL__N__87285394_4_k_cu_d4a775eb_28156ignoreE - _ZN39_INTERNAL_87285394_4_k_cu_d4a775eb_28154cuda3std3__45__cpo5beginE)
_ZN39_INTERNAL_87285394_4_k_cu_d4a775eb_28154cuda3std3__45__cpo5beginE:
	.zero		1
	.type		_ZN39_INTERNAL_87285394_4_k_cu_d4a775eb_28154cuda3std3__441_GLOBAL__N__87285394_4_k_cu_d4a775eb_28156ignoreE,@object
	.size		_ZN39_INTERNAL_87285394_4_k_cu_d4a775eb_28154cuda3std3__441_GLOBAL__N__87285394_4_k_cu_d4a775eb_28156ignoreE,(_ZN39_INTERNAL_87285394_4_k_cu_d4a775eb_28154cute7productE - _ZN39_INTERNAL_87285394_4_k_cu_d4a775eb_28154cuda3std3__441_GLOBAL__N__87285394_4_k_cu_d4a775eb_28156ignoreE)
_ZN39_INTERNAL_87285394_4_k_cu_d4a775eb_28154cuda3std3__441_GLOBAL__N__87285394_4_k_cu_d4a775eb_28156ignoreE:
	.zero		1
	.type		_ZN39_INTERNAL_87285394_4_k_cu_d4a775eb_28154cute7productE,@object
	.size		_ZN39_INTERNAL_87285394_4_k_cu_d4a775eb_28154cute7productE,(_ZN39_INTERNAL_87285394_4_k_cu_d4a775eb_28154cuda3std3__45__cpo3endE - _ZN39_INTERNAL_87285394_4_k_cu_d4a775eb_28154cute7productE)
_ZN39_INTERNAL_87285394_4_k_cu_d4a775eb_28154cute7productE:
	.zero		1
	.type		_ZN39_INTERNAL_87285394_4_k_cu_d4a775eb_28154cuda3std3__45__cpo3endE,@object
	.size		_ZN39_INTERNAL_87285394_4_k_cu_d4a775eb_28154cuda3std3__45__cpo3endE,(_ZN39_INTERNAL_87285394_4_k_cu_d4a775eb_28154cuda3std3__419piecewise_constructE - _ZN39_INTERNAL_87285394_4_k_cu_d4a775eb_28154cuda3std3__45__cpo3endE)
_ZN39_INTERNAL_87285394_4_k_cu_d4a775eb_28154cuda3std3__45__cpo3endE:
	.zero		1
	.type		_ZN39_INTERNAL_87285394_4_k_cu_d4a775eb_28154cuda3std3__419piecewise_constructE,@object
	.size		_ZN39_INTERNAL_87285394_4_k_cu_d4a775eb_28154cuda3std3__419piecewise_constructE,(_ZN39_INTERNAL_87285394_4_k_cu_d4a775eb_28154cuda3std3__45__cpo4cendE - _ZN39_INTERNAL_87285394_4_k_cu_d4a775eb_28154cuda3std3__419piecewise_constructE)
_ZN39_INTERNAL_87285394_4_k_cu_d4a775eb_28154cuda3std3__419piecewise_constructE:
	.zero		1
	.type		_ZN39_INTERNAL_87285394_4_k_cu_d4a775eb_28154cuda3std3__45__cpo4cendE,@object
	.size		_ZN39_INTERNAL_87285394_4_k_cu_d4a775eb_28154cuda3std3__45__cpo4cendE,(_ZN39_INTERNAL_87285394_4_k_cu_d4a775eb_28154cuda3std6ranges3__45__cpo4swapE - _ZN39_INTERNAL_87285394_4_k_cu_d4a775eb_28154cuda3std3__45__cpo4cendE)
_ZN39_INTERNAL_87285394_4_k_cu_d4a775eb_28154cuda3std3__45__cpo4cendE:
	.zero		1
	.type		_ZN39_INTERNAL_87285394_4_k_cu_d4a775eb_28154cuda3std6ranges3__45__cpo4swapE,@object
	.size		_ZN39_INTERNAL_87285394_4_k_cu_d4a775eb_28154cuda3std6ranges3__45__cpo4swapE,(.L_8 - _ZN39_INTERNAL_87285394_4_k_cu_d4a775eb_28154cuda3std6ranges3__45__cpo4swapE)
_ZN39_INTERNAL_87285394_4_k_cu_d4a775eb_28154cuda3std6ranges3__45__cpo4swapE:
	.zero		1
.L_8:


//--------------------- .nv.constant0._ZN7cutlass13device_kernelINS_4gemm6kernel13GemmUniversalIN4cute5tupleIJiiiiEEENS1_10collective13CollectiveMmaINS1_34MainloopSm90TmaGmmaWarpSpecializedILi3ENS5_IJNS4_1CILi1EEESB_SB_EEENS1_32KernelTmaWarpSpecializedPingpongEEENS5_IJNSA_ILi64EEESF_SF_EEENS_6half_tENS5_IJlSB_lEEESH_SI_NS4_8TiledMMAINS4_8MMA_AtomIJNS4_4SM904GMMA25MMA_64x64x16_F32F16F16_SSILNSM_5MajorE0ELSO_0ELNSM_7ScaleInE1ELSP_1EEEEEENS4_6LayoutISC_NS5_IJNSA_ILi0EEEST_ST_EEEEENS5_IJNS4_10UnderscoreESW_SW_EEEEENS4_13SM90_TMA_LOADENS4_14ComposedLayoutINS4_7SwizzleILi3ELi4ELi3EEENS4_18smem_ptr_flag_bitsILi16EEENSS_INS5_IJNSA_ILi8EEESF_EEENS5_IJSF_SB_EEEEEEEvNS4_8identityESZ_S19_vS1A_EENS_8epilogue10collective6detail29Sm90TmaWarpSpecializedAdapterINS1D_15DefaultEpilogueISH_SI_SI_NS1C_6thread17LinearCombinationISH_Li1EffLNS1H_9ScaleType4KindE0ELNS_15FloatRoundStyleE2ESH_EENS1_15EpilogueDefaultEEEEEvvEEEEvNT_6ParamsE --------------------------
	.section	.nv.constant0._ZN7cutlass13device_kernelINS_4gemm6kernel13GemmUniversalIN4cute5tupleIJiiiiEEENS1_10collective13CollectiveMmaINS1_34MainloopSm90TmaGmmaWarpSpecializedILi3ENS5_IJNS4_1CILi1EEESB_SB_EEENS1_32KernelTmaWarpSpecializedPingpongEEENS5_IJNSA_ILi64EEESF_SF_EEENS_6half_tENS5_IJlSB_lEEESH_SI_NS4_8TiledMMAINS4_8MMA_AtomIJNS4_4SM904GMMA25MMA_64x64x16_F32F16F16_SSILNSM_5MajorE0ELSO_0ELNSM_7ScaleInE1ELSP_1EEEEEENS4_6LayoutISC_NS5_IJNSA_ILi0EEEST_ST_EEEEENS5_IJNS4_10UnderscoreESW_SW_EEEEENS4_13SM90_TMA_LOADENS4_14ComposedLayoutINS4_7SwizzleILi3ELi4ELi3EEENS4_18smem_ptr_flag_bitsILi16EEENSS_INS5_IJNSA_ILi8EEESF_EEENS5_IJSF_SB_EEEEEEEvNS4_8identityESZ_S19_vS1A_EENS_8epilogue10collective6detail29Sm90TmaWarpSpecializedAdapterINS1D_15DefaultEpilogueISH_SI_SI_NS1C_6thread17LinearCombinationISH_Li1EffLNS1H_9ScaleType4KindE0ELNS_15FloatRoundStyleE2ESH_EENS1_15EpilogueDefaultEEEEEvvEEEEvNT_6ParamsE,"a",@progbits
	.sectionflags	@""
	.align	4
.nv.constant0._ZN7cutlass13device_kernelINS_4gemm6kernel13GemmUniversalIN4cute5tupleIJiiiiEEENS1_10collective13CollectiveMmaINS1_34MainloopSm90TmaGmmaWarpSpecializedILi3ENS5_IJNS4_1CILi1EEESB_SB_EEENS1_32KernelTmaWarpSpecializedPingpongEEENS5_IJNSA_ILi64EEESF_SF_EEENS_6half_tENS5_IJlSB_lEEESH_SI_NS4_8TiledMMAINS4_8MMA_AtomIJNS4_4SM904GMMA25MMA_64x64x16_F32F16F16_SSILNSM_5MajorE0ELSO_0ELNSM_7ScaleInE1ELSP_1EEEEEENS4_6LayoutISC_NS5_IJNSA_ILi0EEEST_ST_EEEEENS5_IJNS4_10UnderscoreESW_SW_EEEEENS4_13SM90_TMA_LOADENS4_14ComposedLayoutINS4_7SwizzleILi3ELi4ELi3EEENS4_18smem_ptr_flag_bitsILi16EEENSS_INS5_IJNSA_ILi8EEESF_EEENS5_IJSF_SB_EEEEEEEvNS4_8identityESZ_S19_vS1A_EENS_8epilogue10collective6detail29Sm90TmaWarpSpecializedAdapterINS1D_15DefaultEpilogueISH_SI_SI_NS1C_6thread17LinearCombinationISH_Li1EffLNS1H_9ScaleType4KindE0ELNS_15FloatRoundStyleE2ESH_EENS1_15EpilogueDefaultEEEEEvvEEEEvNT_6ParamsE:
	.zero		1664


//--------------------- SYMBOLS --------------------------

	.type		.nv.reservedSmem.offset0,@object
	.size		.nv.reservedSmem.offset0,0x4
	.type		__assertfail,@function
